	.target	sm_100a

	.elftype	@"ET_EXEC"


//--------------------- .note.nv.tkinfo           --------------------------
	.section	.note.nv.tkinfo,"",@"SHT_NOTE"
	.sectionflags	@"SHF_NOTE_NV_TKINFO"
	.tkinfo
        /*0018*/ 	.word	0x00000002
        /*0030*/ 	.string	""
        /*0030*/ 	.string	"ptxas"
        /*0030*/ 	.string	"Cuda compilation tools, release 13.0, V13.0.88"
        /*0030*/ 	.string	"Build cuda_13.0.r13.0/compiler.36424714_0"
        /*0030*/ 	.string	"-arch sm_100a -m 64 "



//--------------------- .note.nv.cuinfo           --------------------------
	.section	.note.nv.cuinfo,"",@"SHT_NOTE"
	.sectionflags	@"SHF_NOTE_NV_CUINFO"
        /*0018*/ 	.short	0x0002
        /*001a*/ 	.short	0x0064
        /*001c*/ 	.short	0x0082
	.zero		2


//--------------------- .nv.info                  --------------------------
	.section	.nv.info,"",@"SHT_CUDA_INFO"
	.align	4


	//----- nvinfo : EIATTR_REGCOUNT
	.align		4
        /*0000*/ 	.byte	0x04, 0x2f
        /*0002*/ 	.short	(.L_19 - .L_18)
	.align		4
.L_18:
        /*0004*/ 	.word	index@(_ZN7cutlass13device_kernelINS_4gemm6kernel13GemmUniversalIN4cute5tupleIJiiiiEEENS1_10collective13CollectiveMmaINS1_35MainloopSm100TmaUmmaWarpSpecializedILi10ELi2ELi4ENS5_IJNS4_1CILi4EEENSA_ILi1EEESC_EEEEENS5_IJNSA_ILi256EEENSA_ILi64EEENSA_ILi128EEEEEENS_12float_e5m2_tENS5_IJlSC_lEEESJ_SK_NS4_8TiledMMAINS4_8MMA_AtomIJNS4_10MMA_TraitsINS4_25SM100_MMA_F8F6F4_2x1SM_SSEJSJ_SJ_fSF_SG_NS4_17integral_constantINS4_4UMMA5MajorELSR_0EEESS_NSP_INSQ_7ScaleInELST_0EEESU_EEEEEENS4_6LayoutINS5_IJSC_SC_SC_EEENS5_IJNSA_ILi0EEESZ_SZ_EEEEENS5_IJNS4_10UnderscoreES12_S12_EEEEENS4_18SM100_TMA_2SM_LOADENS4_14ComposedLayoutINS4_7SwizzleILi3ELi4ELi3EEENS4_18smem_ptr_flag_bitsILi8EEENSX_INS5_IJNSA_ILi8EEESH_EEENS5_IJSH_SC_EEEEEEEvNS4_8identityENS4_28SM100_TMA_2SM_LOAD_MULTICASTES1F_vS1G_EENS_8epilogue10collective18CollectiveEpilogueINS1J_23Sm100TmaWarpSpecializedILi1ELi1ELi64ELb0ELb0EEEJNS5_IJSH_SG_SH_EEENS5_IJNSX_ISH_SC_EENSX_ISG_SC_EEEEESJ_SK_SJ_SK_NS1J_6fusion15FusionCallbacksIS1N_NS1S_17LinearCombinationISJ_fSJ_fLNS_15FloatRoundStyleE2EEES1O_S1R_JEEENS4_5SM1004TMEM4LOAD26SM100_TMEM_LOAD_32dp32b64xENS4_13SM90_TMA_LOADENS16_INS17_ILi2ELi4ELi3EEES1A_NSX_INS5_IJS1B_SG_EEENS5_IJSG_SC_EEEEEEENS4_39AutoVectorizingCopyWithAssumedAlignmentILi128EEENS4_14SM90_TMA_STOREES27_S29_S29_EEEvvEEEEvNT_6ParamsE)
        /*0008*/ 	.word	0x0000009a


	//----- nvinfo : EIATTR_FRAME_SIZE
	.align		4
.L_19:
        /*000c*/ 	.byte	0x04, 0x11
        /*000e*/ 	.short	(.L_21 - .L_20)
	.align		4
.L_20:
        /*0010*/ 	.word	index@($__internal_2_$__cuda_sm10x_tcgen05_guardrail_trap_unallocated_columns_being_dealloced)
        /*0014*/ 	.word	0x00000000


	//----- nvinfo : EIATTR_FRAME_SIZE
	.align		4
.L_21:
        /*0018*/ 	.byte	0x04, 0x11
        /*001a*/ 	.short	(.L_23 - .L_22)
	.align		4
.L_22:
        /*001c*/ 	.word	index@($__internal_1_$__cuda_sm10x_tcgen05_guardrail_trap_phase_invalid_during_alloc)
        /*0020*/ 	.word	0x00000000


	//----- nvinfo : EIATTR_FRAME_SIZE
	.align		4
.L_23:
        /*0024*/ 	.byte	0x04, 0x11
        /*0026*/ 	.short	(.L_25 - .L_24)
	.align		4
.L_24:
        /*0028*/ 	.word	index@($__internal_0_$__cuda_sm10x_tcgen05_guardrail_trap_col_being_dealloced_not_returned_by_alloc)
        /*002c*/ 	.word	0x00000000


	//----- nvinfo : EIATTR_FRAME_SIZE
	.align		4
.L_25:
        /*0030*/ 	.byte	0x04, 0x11
        /*0032*/ 	.short	(.L_27 - .L_26)
	.align		4
.L_26:
        /*0034*/ 	.word	index@(_ZN7cutlass13device_kernelINS_4gemm6kernel13GemmUniversalIN4cute5tupleIJiiiiEEENS1_10collective13CollectiveMmaINS1_35MainloopSm100TmaUmmaWarpSpecializedILi10ELi2ELi4ENS5_IJNS4_1CILi4EEENSA_ILi1EEESC_EEEEENS5_IJNSA_ILi256EEENSA_ILi64EEENSA_ILi128EEEEEENS_12float_e5m2_tENS5_IJlSC_lEEESJ_SK_NS4_8TiledMMAINS4_8MMA_AtomIJNS4_10MMA_TraitsINS4_25SM100_MMA_F8F6F4_2x1SM_SSEJSJ_SJ_fSF_SG_NS4_17integral_constantINS4_4UMMA5MajorELSR_0EEESS_NSP_INSQ_7ScaleInELST_0EEESU_EEEEEENS4_6LayoutINS5_IJSC_SC_SC_EEENS5_IJNSA_ILi0EEESZ_SZ_EEEEENS5_IJNS4_10UnderscoreES12_S12_EEEEENS4_18SM100_TMA_2SM_LOADENS4_14ComposedLayoutINS4_7SwizzleILi3ELi4ELi3EEENS4_18smem_ptr_flag_bitsILi8EEENSX_INS5_IJNSA_ILi8EEESH_EEENS5_IJSH_SC_EEEEEEEvNS4_8identityENS4_28SM100_TMA_2SM_LOAD_MULTICASTES1F_vS1G_EENS_8epilogue10collective18CollectiveEpilogueINS1J_23Sm100TmaWarpSpecializedILi1ELi1ELi64ELb0ELb0EEEJNS5_IJSH_SG_SH_EEENS5_IJNSX_ISH_SC_EENSX_ISG_SC_EEEEESJ_SK_SJ_SK_NS1J_6fusion15FusionCallbacksIS1N_NS1S_17LinearCombinationISJ_fSJ_fLNS_15FloatRoundStyleE2EEES1O_S1R_JEEENS4_5SM1004TMEM4LOAD26SM100_TMEM_LOAD_32dp32b64xENS4_13SM90_TMA_LOADENS16_INS17_ILi2ELi4ELi3EEES1A_NSX_INS5_IJS1B_SG_EEENS5_IJSG_SC_EEEEEEENS4_39AutoVectorizingCopyWithAssumedAlignmentILi128EEENS4_14SM90_TMA_STOREES27_S29_S29_EEEvvEEEEvNT_6ParamsE)
        /*0038*/ 	.word	0x00000000


	//----- nvinfo : EIATTR_MIN_STACK_SIZE
	.align		4
.L_27:
        /*003c*/ 	.byte	0x04, 0x12
        /*003e*/ 	.short	(.L_29 - .L_28)
	.align		4
.L_28:
        /*0040*/ 	.word	index@(_ZN7cutlass13device_kernelINS_4gemm6kernel13GemmUniversalIN4cute5tupleIJiiiiEEENS1_10collective13CollectiveMmaINS1_35MainloopSm100TmaUmmaWarpSpecializedILi10ELi2ELi4ENS5_IJNS4_1CILi4EEENSA_ILi1EEESC_EEEEENS5_IJNSA_ILi256EEENSA_ILi64EEENSA_ILi128EEEEEENS_12float_e5m2_tENS5_IJlSC_lEEESJ_SK_NS4_8TiledMMAINS4_8MMA_AtomIJNS4_10MMA_TraitsINS4_25SM100_MMA_F8F6F4_2x1SM_SSEJSJ_SJ_fSF_SG_NS4_17integral_constantINS4_4UMMA5MajorELSR_0EEESS_NSP_INSQ_7ScaleInELST_0EEESU_EEEEEENS4_6LayoutINS5_IJSC_SC_SC_EEENS5_IJNSA_ILi0EEESZ_SZ_EEEEENS5_IJNS4_10UnderscoreES12_S12_EEEEENS4_18SM100_TMA_2SM_LOADENS4_14ComposedLayoutINS4_7SwizzleILi3ELi4ELi3EEENS4_18smem_ptr_flag_bitsILi8EEENSX_INS5_IJNSA_ILi8EEESH_EEENS5_IJSH_SC_EEEEEEEvNS4_8identityENS4_28SM100_TMA_2SM_LOAD_MULTICASTES1F_vS1G_EENS_8epilogue10collective18CollectiveEpilogueINS1J_23Sm100TmaWarpSpecializedILi1ELi1ELi64ELb0ELb0EEEJNS5_IJSH_SG_SH_EEENS5_IJNSX_ISH_SC_EENSX_ISG_SC_EEEEESJ_SK_SJ_SK_NS1J_6fusion15FusionCallbacksIS1N_NS1S_17LinearCombinationISJ_fSJ_fLNS_15FloatRoundStyleE2EEES1O_S1R_JEEENS4_5SM1004TMEM4LOAD26SM100_TMEM_LOAD_32dp32b64xENS4_13SM90_TMA_LOADENS16_INS17_ILi2ELi4ELi3EEES1A_NSX_INS5_IJS1B_SG_EEENS5_IJSG_SC_EEEEEEENS4_39AutoVectorizingCopyWithAssumedAlignmentILi128EEENS4_14SM90_TMA_STOREES27_S29_S29_EEEvvEEEEvNT_6ParamsE)
        /*0044*/ 	.word	0x00000000
.L_29:


//--------------------- .nv.compat                --------------------------
	.section	.nv.compat,"",@"SHT_CUDA_COMPAT_INFO"
	.align	4
        /*0000*/ 	.byte	0x02, 0x09, 0x01, 0x00, 0x02, 0x02, 0x02, 0x00, 0x02, 0x05, 0x05, 0x00, 0x03, 0x07, 0x01, 0x01
        /*0010*/ 	.byte	0x02, 0x03, 0x01, 0x00, 0x02, 0x06, 0x01, 0x00, 0x04, 0x0b, 0x08, 0x00, 0x09, 0x00, 0x00, 0x00
        /*0020*/ 	.byte	0x00, 0x00, 0x00, 0x00


//--------------------- .nv.info._ZN7cutlass13device_kernelINS_4gemm6kernel13GemmUniversalIN4cute5tupleIJiiiiEEENS1_10collective13CollectiveMmaINS1_35MainloopSm100TmaUmmaWarpSpecializedILi10ELi2ELi4ENS5_IJNS4_1CILi4EEENSA_ILi1EEESC_EEEEENS5_IJNSA_ILi256EEENSA_ILi64EEENSA_ILi128EEEEEENS_12float_e5m2_tENS5_IJlSC_lEEESJ_SK_NS4_8TiledMMAINS4_8MMA_AtomIJNS4_10MMA_TraitsINS4_25SM100_MMA_F8F6F4_2x1SM_SSEJSJ_SJ_fSF_SG_NS4_17integral_constantINS4_4UMMA5MajorELSR_0EEESS_NSP_INSQ_7ScaleInELST_0EEESU_EEEEEENS4_6LayoutINS5_IJSC_SC_SC_EEENS5_IJNSA_ILi0EEESZ_SZ_EEEEENS5_IJNS4_10UnderscoreES12_S12_EEEEENS4_18SM100_TMA_2SM_LOADENS4_14ComposedLayoutINS4_7SwizzleILi3ELi4ELi3EEENS4_18smem_ptr_flag_bitsILi8EEENSX_INS5_IJNSA_ILi8EEESH_EEENS5_IJSH_SC_EEEEEEEvNS4_8identityENS4_28SM100_TMA_2SM_LOAD_MULTICASTES1F_vS1G_EENS_8epilogue10collective18CollectiveEpilogueINS1J_23Sm100TmaWarpSpecializedILi1ELi1ELi64ELb0ELb0EEEJNS5_IJSH_SG_SH_EEENS5_IJNSX_ISH_SC_EENSX_ISG_SC_EEEEESJ_SK_SJ_SK_NS1J_6fusion15FusionCallbacksIS1N_NS1S_17LinearCombinationISJ_fSJ_fLNS_15FloatRoundStyleE2EEES1O_S1R_JEEENS4_5SM1004TMEM4LOAD26SM100_TMEM_LOAD_32dp32b64xENS4_13SM90_TMA_LOADENS16_INS17_ILi2ELi4ELi3EEES1A_NSX_INS5_IJS1B_SG_EEENS5_IJSG_SC_EEEEEEENS4_39AutoVectorizingCopyWithAssumedAlignmentILi128EEENS4_14SM90_TMA_STOREES27_S29_S29_EEEvvEEEEvNT_6ParamsE --------------------------
	.section	.nv.info._ZN7cutlass13device_kernelINS_4gemm6kernel13GemmUniversalIN4cute5tupleIJiiiiEEENS1_10collective13CollectiveMmaINS1_35MainloopSm100TmaUmmaWarpSpecializedILi10ELi2ELi4ENS5_IJNS4_1CILi4EEENSA_ILi1EEESC_EEEEENS5_IJNSA_ILi256EEENSA_ILi64EEENSA_ILi128EEEEEENS_12float_e5m2_tENS5_IJlSC_lEEESJ_SK_NS4_8TiledMMAINS4_8MMA_AtomIJNS4_10MMA_TraitsINS4_25SM100_MMA_F8F6F4_2x1SM_SSEJSJ_SJ_fSF_SG_NS4_17integral_constantINS4_4UMMA5MajorELSR_0EEESS_NSP_INSQ_7ScaleInELST_0EEESU_EEEEEENS4_6LayoutINS5_IJSC_SC_SC_EEENS5_IJNSA_ILi0EEESZ_SZ_EEEEENS5_IJNS4_10UnderscoreES12_S12_EEEEENS4_18SM100_TMA_2SM_LOADENS4_14ComposedLayoutINS4_7SwizzleILi3ELi4ELi3EEENS4_18smem_ptr_flag_bitsILi8EEENSX_INS5_IJNSA_ILi8EEESH_EEENS5_IJSH_SC_EEEEEEEvNS4_8identityENS4_28SM100_TMA_2SM_LOAD_MULTICASTES1F_vS1G_EENS_8epilogue10collective18CollectiveEpilogueINS1J_23Sm100TmaWarpSpecializedILi1ELi1ELi64ELb0ELb0EEEJNS5_IJSH_SG_SH_EEENS5_IJNSX_ISH_SC_EENSX_ISG_SC_EEEEESJ_SK_SJ_SK_NS1J_6fusion15FusionCallbacksIS1N_NS1S_17LinearCombinationISJ_fSJ_fLNS_15FloatRoundStyleE2EEES1O_S1R_JEEENS4_5SM1004TMEM4LOAD26SM100_TMEM_LOAD_32dp32b64xENS4_13SM90_TMA_LOADENS16_INS17_ILi2ELi4ELi3EEES1A_NSX_INS5_IJS1B_SG_EEENS5_IJSG_SC_EEEEEEENS4_39AutoVectorizingCopyWithAssumedAlignmentILi128EEENS4_14SM90_TMA_STOREES27_S29_S29_EEEvvEEEEvNT_6ParamsE,"",@"SHT_CUDA_INFO"
	.sectionflags	@""
	.align	4


	//----- nvinfo : EIATTR_CUDA_API_VERSION
	.align		4
        /*0000*/ 	.byte	0x04, 0x37
        /*0002*/ 	.short	(.L_31 - .L_30)
.L_30:
        /*0004*/ 	.word	0x00000082


	//----- nvinfo : EIATTR_KPARAM_INFO
	.align		4
.L_31:
        /*0008*/ 	.byte	0x04, 0x17
        /*000a*/ 	.short	(.L_33 - .L_32)
.L_32:
        /*000c*/ 	.word	0x00000000
        /*0010*/ 	.short	0x0000
        /*0012*/ 	.short	0x0000
        /*0014*/ 	.byte	0x00, 0xf0, 0x01, 0x20


	//----- nvinfo : EIATTR_AT_ENTRY_FRAGMENTS
	.align		4
.L_33:
        /*0018*/ 	.byte	0x04, 0x4f
        /*001a*/ 	.short	(.L_35 - .L_34)


	//   ....[0]....
.L_34:
        /*001c*/ 	.word	0x00000007


	//----- nvinfo : EIATTR_RESERVED_SMEM_USED
	.align		4
.L_35:
        /*0020*/ 	.byte	0x01, 0x41
	.zero		2


	//----- nvinfo : EIATTR_SPARSE_MMA_MASK
	.align		4
        /*0024*/ 	.byte	0x03, 0x50
        /*0026*/ 	.short	0x0000


	//----- nvinfo : EIATTR_TCGEN05_2CTA_USED
	.align		4
        /*0028*/ 	.byte	0x01, 0x52
	.zero		2


	//----- nvinfo : EIATTR_MAXREG_COUNT
	.align		4
        /*002c*/ 	.byte	0x03, 0x1b
        /*002e*/ 	.short	0x00ff


	//----- nvinfo : EIATTR_NUM_BARRIERS
	.align		4
        /*0030*/ 	.byte	0x02, 0x4c
        /*0032*/ 	.byte	0x07
	.zero		1


	//----- nvinfo : EIATTR_EXTERNS
	.align		4
        /*0034*/ 	.byte	0x04, 0x0f
        /*0036*/ 	.short	(.L_37 - .L_36)


	//   ....[0]....
	.align		4
.L_36:
        /*0038*/ 	.word	index@(__assertfail)


	//----- nvinfo : EIATTR_MERCURY_ISA_VERSION
	.align		4
.L_37:
        /*003c*/ 	.byte	0x03, 0x5f
        /*003e*/ 	.short	0x0101


	//----- nvinfo : EIATTR_INT_WARP_WIDE_INSTR_OFFSETS
	.align		4
        /*0040*/ 	.byte	0x04, 0x31
        /*0042*/ 	.short	(.L_39 - .L_38)


	//   ....[0]....
.L_38:
        /*0044*/ 	.word	0x00000e60


	//   ....[1]....
        /*0048*/ 	.word	0x00000f10


	//   ....[2]....
        /*004c*/ 	.word	0x000046f0


	//   ....[3]....
        /*0050*/ 	.word	0x00004720


	//   ....[4]....
        /*0054*/ 	.word	0x00004740


	//   ....[5]....
        /*0058*/ 	.word	0x00005320


	//   ....[6]....
        /*005c*/ 	.word	0x000053d0


	//----- nvinfo : EIATTR_COOP_GROUP_MASK_REGIDS
	.align		4
.L_39:
        /*0060*/ 	.byte	0x04, 0x29
        /*0062*/ 	.short	(.L_41 - .L_40)


	//   ....[0]....
.L_40:
        /*0064*/ 	.word	0xffffffff


	//   ....[1]....
        /*0068*/ 	.word	0xffffffff


	//   ....[2]....
        /*006c*/ 	.word	0xffffffff


	//   ....[3]....
        /*0070*/ 	.word	0xffffffff


	//   ....[4]....
        /*0074*/ 	.word	0xffffffff


	//   ....[5]....
        /*0078*/ 	.word	0xffffffff


	//   ....[6]....
        /*007c*/ 	.word	0xffffffff


	//   ....[7]....
        /*0080*/ 	.word	0xffffffff


	//   ....[8]....
        /*0084*/ 	.word	0xffffffff


	//   ....[9]....
        /*0088*/ 	.word	0xffffffff


	//   ....[10]....
        /*008c*/ 	.word	0xffffffff


	//   ....[11]....
        /*0090*/ 	.word	0xffffffff


	//   ....[12]....
        /*0094*/ 	.word	0xffffffff


	//   ....[13]....
        /*0098*/ 	.word	0xffffffff


	//----- nvinfo : EIATTR_COOP_GROUP_INSTR_OFFSETS
	.align		4
.L_41:
        /*009c*/ 	.byte	0x04, 0x28
        /*009e*/ 	.short	(.L_43 - .L_42)


	//   ....[0]....
.L_42:
        /*00a0*/ 	.word	0x000000b0


	//   ....[1]....
        /*00a4*/ 	.word	0x00000510


	//   ....[2]....
        /*00a8*/ 	.word	0x000007d0


	//   ....[3]....
        /*00ac*/ 	.word	0x00000910


	//   ....[4]....
        /*00b0*/ 	.word	0x00000a10


	//   ....[5]....
        /*00b4*/ 	.word	0x00000b80


	//   ....[6]....
        /*00b8*/ 	.word	0x00000d20


	//   ....[7]....
        /*00bc*/ 	.word	0x00000f80


	//   ....[8]....
        /*00c0*/ 	.word	0x000022a0


	//   ....[9]....
        /*00c4*/ 	.word	0x000034d0


	//   ....[10]....
        /*00c8*/ 	.word	0x000039a0


	//   ....[11]....
        /*00cc*/ 	.word	0x000039d0


	//   ....[12]....
        /*00d0*/ 	.word	0x000045f0


	//   ....[13]....
        /*00d4*/ 	.word	0x00004800


	//----- nvinfo : EIATTR_VRC_CTA_INIT_COUNT
	.align		4
.L_43:
        /*00d8*/ 	.byte	0x02, 0x4a
        /*00da*/ 	.byte	0x80
	.zero		1


	//----- nvinfo : EIATTR_SYSCALL_OFFSETS
	.align		4
        /*00dc*/ 	.byte	0x04, 0x46
        /*00de*/ 	.short	(.L_45 - .L_44)


	//   ....[0]....
.L_44:
        /*00e0*/ 	.word	0x00005f10


	//   ....[1]....
        /*00e4*/ 	.word	0x00006050


	//   ....[2]....
        /*00e8*/ 	.word	0x00006820


	//----- nvinfo : EIATTR_MBARRIER_INSTR_OFFSETS
	.align		4
.L_45:
        /*00ec*/ 	.byte	0x04, 0x39
        /*00ee*/ 	.short	(.L_47 - .L_46)


	//   ....[0]....
.L_46:
        /*00f0*/ 	.word	0x00000670
        /*00f4*/ 	.word	0x000000ff
        /*00f8*/ 	.word	0x00000000
        /*00fc*/ 	.short	0x0100
        /*00fe*/ 	.byte	0x04
	.zero		1


	//   ....[1]....
        /*0100*/ 	.word	0x00000680
        /*0104*/ 	.word	0x000000ff
        /*0108*/ 	.word	0x00000050
        /*010c*/ 	.short	0x0100
        /*010e*/ 	.byte	0x04
	.zero		1


	//   ....[2]....
        /*0110*/ 	.word	0x00000690
        /*0114*/ 	.word	0x000000ff
        /*0118*/ 	.word	0x00000008
        /*011c*/ 	.short	0x0100
        /*011e*/ 	.byte	0x04
	.zero		1


	//   ....[3]....
        /*0120*/ 	.word	0x000006a0
        /*0124*/ 	.word	0x000000ff
        /*0128*/ 	.word	0x00000058
        /*012c*/ 	.short	0x0100
        /*012e*/ 	.byte	0x04
	.zero		1


	//   ....[4]....
        /*0130*/ 	.word	0x000006b0
        /*0134*/ 	.word	0x000000ff
        /*0138*/ 	.word	0x00000010
        /*013c*/ 	.short	0x0100
        /*013e*/ 	.byte	0x04
	.zero		1


	//   ....[5]....
        /*0140*/ 	.word	0x000006c0
        /*0144*/ 	.word	0x000000ff
        /*0148*/ 	.word	0x00000060
        /*014c*/ 	.short	0x0100
        /*014e*/ 	.byte	0x04
	.zero		1


	//   ....[6]....
        /*0150*/ 	.word	0x000006d0
        /*0154*/ 	.word	0x000000ff
        /*0158*/ 	.word	0x00000018
        /*015c*/ 	.short	0x0100
        /*015e*/ 	.byte	0x04
	.zero		1


	//   ....[7]....
        /*0160*/ 	.word	0x000006e0
        /*0164*/ 	.word	0x000000ff
        /*0168*/ 	.word	0x00000068
        /*016c*/ 	.short	0x0100
        /*016e*/ 	.byte	0x04
	.zero		1


	//   ....[8]....
        /*0170*/ 	.word	0x000006f0
        /*0174*/ 	.word	0x000000ff
        /*0178*/ 	.word	0x00000020
        /*017c*/ 	.short	0x0100
        /*017e*/ 	.byte	0x04
	.zero		1


	//   ....[9]....
        /*0180*/ 	.word	0x00000700
        /*0184*/ 	.word	0x000000ff
        /*0188*/ 	.word	0x00000070
        /*018c*/ 	.short	0x0100
        /*018e*/ 	.byte	0x04
	.zero		1


	//   ....[10]....
        /*0190*/ 	.word	0x00000710
        /*0194*/ 	.word	0x000000ff
        /*0198*/ 	.word	0x00000028
        /*019c*/ 	.short	0x0100
        /*019e*/ 	.byte	0x04
	.zero		1


	//   ....[11]....
        /*01a0*/ 	.word	0x00000720
        /*01a4*/ 	.word	0x000000ff
        /*01a8*/ 	.word	0x00000078
        /*01ac*/ 	.short	0x0100
        /*01ae*/ 	.byte	0x04
	.zero		1


	//   ....[12]....
        /*01b0*/ 	.word	0x00000730
        /*01b4*/ 	.word	0x000000ff
        /*01b8*/ 	.word	0x00000030
        /*01bc*/ 	.short	0x0100
        /*01be*/ 	.byte	0x04
	.zero		1


	//   ....[13]....
        /*01c0*/ 	.word	0x00000740
        /*01c4*/ 	.word	0x000000ff
        /*01c8*/ 	.word	0x00000080
        /*01cc*/ 	.short	0x0100
        /*01ce*/ 	.byte	0x04
	.zero		1


	//   ....[14]....
        /*01d0*/ 	.word	0x00000750
        /*01d4*/ 	.word	0x000000ff
        /*01d8*/ 	.word	0x00000038
        /*01dc*/ 	.short	0x0100
        /*01de*/ 	.byte	0x04
	.zero		1


	//   ....[15]....
        /*01e0*/ 	.word	0x00000760
        /*01e4*/ 	.word	0x000000ff
        /*01e8*/ 	.word	0x00000088
        /*01ec*/ 	.short	0x0100
        /*01ee*/ 	.byte	0x04
	.zero		1


	//   ....[16]....
        /*01f0*/ 	.word	0x00000770
        /*01f4*/ 	.word	0x000000ff
        /*01f8*/ 	.word	0x00000040
        /*01fc*/ 	.short	0x0100
        /*01fe*/ 	.byte	0x04
	.zero		1


	//   ....[17]....
        /*0200*/ 	.word	0x00000780
        /*0204*/ 	.word	0x000000ff
        /*0208*/ 	.word	0x00000090
        /*020c*/ 	.short	0x0100
        /*020e*/ 	.byte	0x04
	.zero		1


	//   ....[18]....
        /*0210*/ 	.word	0x00000790
        /*0214*/ 	.word	0x000000ff
        /*0218*/ 	.word	0x00000048
        /*021c*/ 	.short	0x0100
        /*021e*/ 	.byte	0x04
	.zero		1


	//   ....[19]....
        /*0220*/ 	.word	0x000007a0
        /*0224*/ 	.word	0x000000ff
        /*0228*/ 	.word	0x00000098
        /*022c*/ 	.short	0x0100
        /*022e*/ 	.byte	0x04
	.zero		1


	//   ....[20]....
        /*0230*/ 	.word	0x000008e0
        /*0234*/ 	.word	0x000000ff
        /*0238*/ 	.word	0x000000a0
        /*023c*/ 	.short	0x0100
        /*023e*/ 	.byte	0x04
	.zero		1


	//   ....[21]....
        /*0240*/ 	.word	0x000008f0
        /*0244*/ 	.word	0x000000ff
        /*0248*/ 	.word	0x000000a8
        /*024c*/ 	.short	0x0100
        /*024e*/ 	.byte	0x04
	.zero		1


	//   ....[22]....
        /*0250*/ 	.word	0x000009e0
        /*0254*/ 	.word	0x000000ff
        /*0258*/ 	.word	0x000000b0
        /*025c*/ 	.short	0x0100
        /*025e*/ 	.byte	0x06
	.zero		1


	//   ....[23]....
        /*0260*/ 	.word	0x000009f0
        /*0264*/ 	.word	0x000000ff
        /*0268*/ 	.word	0x000000b8
        /*026c*/ 	.short	0x0100
        /*026e*/ 	.byte	0x06
	.zero		1


	//   ....[24]....
        /*0270*/ 	.word	0x00000b30
        /*0274*/ 	.word	0x000000ff
        /*0278*/ 	.word	0x000000c0
        /*027c*/ 	.short	0x0100
        /*027e*/ 	.byte	0x06
	.zero		1


	//   ....[25]....
        /*0280*/ 	.word	0x00000b40
        /*0284*/ 	.word	0x000000ff
        /*0288*/ 	.word	0x000000d0
        /*028c*/ 	.short	0x0100
        /*028e*/ 	.byte	0x06
	.zero		1


	//   ....[26]....
        /*0290*/ 	.word	0x00000b50
        /*0294*/ 	.word	0x000000ff
        /*0298*/ 	.word	0x000000c8
        /*029c*/ 	.short	0x0100
        /*029e*/ 	.byte	0x06
	.zero		1


	//   ....[27]....
        /*02a0*/ 	.word	0x00000b60
        /*02a4*/ 	.word	0x000000ff
        /*02a8*/ 	.word	0x000000d8
        /*02ac*/ 	.short	0x0100
        /*02ae*/ 	.byte	0x06
	.zero		1


	//   ....[28]....
        /*02b0*/ 	.word	0x00000c90
        /*02b4*/ 	.word	0x000000ff
        /*02b8*/ 	.word	0x000000e0
        /*02bc*/ 	.short	0x0100
        /*02be*/ 	.byte	0x04
	.zero		1


	//   ....[29]....
        /*02c0*/ 	.word	0x00000ca0
        /*02c4*/ 	.word	0x000000ff
        /*02c8*/ 	.word	0x00000100
        /*02cc*/ 	.short	0x0100
        /*02ce*/ 	.byte	0x04
	.zero		1


	//   ....[30]....
        /*02d0*/ 	.word	0x00000cb0
        /*02d4*/ 	.word	0x000000ff
        /*02d8*/ 	.word	0x000000e8
        /*02dc*/ 	.short	0x0100
        /*02de*/ 	.byte	0x04
	.zero		1


	//   ....[31]....
        /*02e0*/ 	.word	0x00000cc0
        /*02e4*/ 	.word	0x000000ff
        /*02e8*/ 	.word	0x00000108
        /*02ec*/ 	.short	0x0100
        /*02ee*/ 	.byte	0x04
	.zero		1


	//   ....[32]....
        /*02f0*/ 	.word	0x00000cd0
        /*02f4*/ 	.word	0x000000ff
        /*02f8*/ 	.word	0x000000f0
        /*02fc*/ 	.short	0x0100
        /*02fe*/ 	.byte	0x04
	.zero		1


	//   ....[33]....
        /*0300*/ 	.word	0x00000ce0
        /*0304*/ 	.word	0x000000ff
        /*0308*/ 	.word	0x00000110
        /*030c*/ 	.short	0x0100
        /*030e*/ 	.byte	0x04
	.zero		1


	//   ....[34]....
        /*0310*/ 	.word	0x00000cf0
        /*0314*/ 	.word	0x000000ff
        /*0318*/ 	.word	0x000000f8
        /*031c*/ 	.short	0x0100
        /*031e*/ 	.byte	0x04
	.zero		1


	//   ....[35]....
        /*0320*/ 	.word	0x00000d00
        /*0324*/ 	.word	0x000000ff
        /*0328*/ 	.word	0x00000118
        /*032c*/ 	.short	0x0100
        /*032e*/ 	.byte	0x04
	.zero		1


	//   ....[36]....
        /*0330*/ 	.word	0x00000e00
        /*0334*/ 	.word	0x000000ff
        /*0338*/ 	.word	0x00000120
        /*033c*/ 	.short	0x0100
        /*033e*/ 	.byte	0x04
	.zero		1


	//   ....[37]....
        /*0340*/ 	.word	0x00000e10
        /*0344*/ 	.word	0x000000ff
        /*0348*/ 	.word	0x00000130
        /*034c*/ 	.short	0x0100
        /*034e*/ 	.byte	0x04
	.zero		1


	//   ....[38]....
        /*0350*/ 	.word	0x00000e20
        /*0354*/ 	.word	0x000000ff
        /*0358*/ 	.word	0x00000128
        /*035c*/ 	.short	0x0100
        /*035e*/ 	.byte	0x04
	.zero		1


	//   ....[39]....
        /*0360*/ 	.word	0x00000e30
        /*0364*/ 	.word	0x000000ff
        /*0368*/ 	.word	0x00000138
        /*036c*/ 	.short	0x0100
        /*036e*/ 	.byte	0x04
	.zero		1


	//   ....[40]....
        /*0370*/ 	.word	0x00000f30
        /*0374*/ 	.word	0x000000ff
        /*0378*/ 	.word	0x00000140
        /*037c*/ 	.short	0x0100
        /*037e*/ 	.byte	0x06
	.zero		1


	//   ....[41]....
        /*0380*/ 	.word	0x00001af0
        /*0384*/ 	.word	0x00000000
        /*0388*/ 	.word	0x00000130
        /*038c*/ 	.short	0x010a
        /*038e*/ 	.byte	0xff
	.zero		1


	//   ....[42]....
        /*0390*/ 	.word	0x00001b20
        /*0394*/ 	.word	0x00000000
        /*0398*/ 	.word	0x00000120
        /*039c*/ 	.short	0x0101
        /*039e*/ 	.byte	0xff
	.zero		1


	//   ....[43]....
        /*03a0*/ 	.word	0x00001bc0
        /*03a4*/ 	.word	0x000000ff
        /*03a8*/ 	.word	0x00000050
        /*03ac*/ 	.short	0x010a
        /*03ae*/ 	.byte	0x04
	.zero		1


	//   ....[44]....
        /*03b0*/ 	.word	0x00001c90
        /*03b4*/ 	.word	0x000000ff
        /*03b8*/ 	.word	0x00000050
        /*03bc*/ 	.short	0x010a
        /*03be*/ 	.byte	0x21
	.zero		1


	//   ....[45]....
        /*03c0*/ 	.word	0x00001e40
        /*03c4*/ 	.word	0x000000ff
        /*03c8*/ 	.word	0x00000050
        /*03cc*/ 	.short	0x010a
        /*03ce*/ 	.byte	0x05
	.zero		1


	//   ....[46]....
        /*03d0*/ 	.word	0x00001f50
        /*03d4*/ 	.word	0x000000ff
        /*03d8*/ 	.word	0x000000b8
        /*03dc*/ 	.short	0x0101
        /*03de*/ 	.byte	0x0d
	.zero		1


	//   ....[47]....
        /*03e0*/ 	.word	0x00001f70
        /*03e4*/ 	.word	0x000000ff
        /*03e8*/ 	.word	0x00000050
        /*03ec*/ 	.short	0x010a
        /*03ee*/ 	.byte	0x04
	.zero		1


	//   ....[48]....
        /*03f0*/ 	.word	0x00001ff0
        /*03f4*/ 	.word	0x000000ff
        /*03f8*/ 	.word	0x00000050
        /*03fc*/ 	.short	0x010a
        /*03fe*/ 	.byte	0x09
	.zero		1


	//   ....[49]....
        /*0400*/ 	.word	0x000021c0
        /*0404*/ 	.word	0x000000ff
        /*0408*/ 	.word	0x00000050
        /*040c*/ 	.short	0x010a
        /*040e*/ 	.byte	0x05
	.zero		1


	//   ....[50]....
        /*0410*/ 	.word	0x000022d0
        /*0414*/ 	.word	0x00000003
        /*0418*/ 	.word	0x000000c0
        /*041c*/ 	.short	0x010a
        /*041e*/ 	.byte	0xff
	.zero		1


	//   ....[51]....
        /*0420*/ 	.word	0x00002420
        /*0424*/ 	.word	0x00000000
        /*0428*/ 	.word	0x00000000
        /*042c*/ 	.short	0x0101
        /*042e*/ 	.byte	0xff
	.zero		1


	//   ....[52]....
        /*0430*/ 	.word	0x000029c0
        /*0434*/ 	.word	0x000000ff
        /*0438*/ 	.word	0x00000000
        /*043c*/ 	.short	0x010a
        /*043e*/ 	.byte	0x04
	.zero		1


	//   ....[53]....
        /*0440*/ 	.word	0x00002a50
        /*0444*/ 	.word	0x000000ff
        /*0448*/ 	.word	0x00000000
        /*044c*/ 	.short	0x010a
        /*044e*/ 	.byte	0x05
	.zero		1


	//   ....[54]....
        /*0450*/ 	.word	0x00002ae0
        /*0454*/ 	.word	0x000000ff
        /*0458*/ 	.word	0x00000000
        /*045c*/ 	.short	0x010a
        /*045e*/ 	.byte	0x05
	.zero		1


	//   ....[55]....
        /*0460*/ 	.word	0x00002b70
        /*0464*/ 	.word	0x000000ff
        /*0468*/ 	.word	0x00000000
        /*046c*/ 	.short	0x010a
        /*046e*/ 	.byte	0x05
	.zero		1


	//   ....[56]....
        /*0470*/ 	.word	0x00002c00
        /*0474*/ 	.word	0x000000ff
        /*0478*/ 	.word	0x00000000
        /*047c*/ 	.short	0x010a
        /*047e*/ 	.byte	0x05
	.zero		1


	//   ....[57]....
        /*0480*/ 	.word	0x00002c90
        /*0484*/ 	.word	0x000000ff
        /*0488*/ 	.word	0x00000000
        /*048c*/ 	.short	0x010a
        /*048e*/ 	.byte	0x05
	.zero		1


	//   ....[58]....
        /*0490*/ 	.word	0x00002d20
        /*0494*/ 	.word	0x000000ff
        /*0498*/ 	.word	0x00000000
        /*049c*/ 	.short	0x010a
        /*049e*/ 	.byte	0x05
	.zero		1


	//   ....[59]....
        /*04a0*/ 	.word	0x00002db0
        /*04a4*/ 	.word	0x000000ff
        /*04a8*/ 	.word	0x00000000
        /*04ac*/ 	.short	0x010a
        /*04ae*/ 	.byte	0x05
	.zero		1


	//   ....[60]....
        /*04b0*/ 	.word	0x00002e40
        /*04b4*/ 	.word	0x000000ff
        /*04b8*/ 	.word	0x00000000
        /*04bc*/ 	.short	0x010a
        /*04be*/ 	.byte	0x05
	.zero		1


	//   ....[61]....
        /*04c0*/ 	.word	0x00002ee0
        /*04c4*/ 	.word	0x00000000
        /*04c8*/ 	.word	0x00000000
        /*04cc*/ 	.short	0x010a
        /*04ce*/ 	.byte	0xff
	.zero		1


	//   ....[62]....
        /*04d0*/ 	.word	0x00003020
        /*04d4*/ 	.word	0x00000002
        /*04d8*/ 	.word	0x00000120
        /*04dc*/ 	.short	0x010a
        /*04de*/ 	.byte	0xff
	.zero		1


	//   ....[63]....
        /*04e0*/ 	.word	0x00003090
        /*04e4*/ 	.word	0x00000002
        /*04e8*/ 	.word	0x00000000
        /*04ec*/ 	.short	0x0101
        /*04ee*/ 	.byte	0xff
	.zero		1


	//   ....[64]....
        /*04f0*/ 	.word	0x000030b0
        /*04f4*/ 	.word	0x000000ff
        /*04f8*/ 	.word	0x000000d0
        /*04fc*/ 	.short	0x010a
        /*04fe*/ 	.byte	0x04
	.zero		1


	//   ....[65]....
        /*0500*/ 	.word	0x000031d0
        /*0504*/ 	.word	0x00000002
        /*0508*/ 	.word	0x000000c0
        /*050c*/ 	.short	0x010a
        /*050e*/ 	.byte	0xff
	.zero		1


	//   ....[66]....
        /*0510*/ 	.word	0x000032d0
        /*0514*/ 	.word	0x00000002
        /*0518*/ 	.word	0x00000000
        /*051c*/ 	.short	0x0101
        /*051e*/ 	.byte	0xff
	.zero		1


	//   ....[67]....
        /*0520*/ 	.word	0x00003360
        /*0524*/ 	.word	0x000000ff
        /*0528*/ 	.word	0x000000d0
        /*052c*/ 	.short	0x0106
        /*052e*/ 	.byte	0x04
	.zero		1


	//   ....[68]....
        /*0530*/ 	.word	0x00003380
        /*0534*/ 	.word	0x000000ff
        /*0538*/ 	.word	0x000000d0
        /*053c*/ 	.short	0x010a
        /*053e*/ 	.byte	0x04
	.zero		1


	//   ....[69]....
        /*0540*/ 	.word	0x00003410
        /*0544*/ 	.word	0x000000ff
        /*0548*/ 	.word	0x000000d0
        /*054c*/ 	.short	0x0106
        /*054e*/ 	.byte	0x07
	.zero		1


	//   ....[70]....
        /*0550*/ 	.word	0x00003450
        /*0554*/ 	.word	0x00000000
        /*0558*/ 	.word	0x000000d0
        /*055c*/ 	.short	0x010a
        /*055e*/ 	.byte	0xff
	.zero		1


	//   ....[71]....
        /*0560*/ 	.word	0x000036a0
        /*0564*/ 	.word	0x000000ff
        /*0568*/ 	.word	0x00000008
        /*056c*/ 	.short	0x010a
        /*056e*/ 	.byte	0x05
	.zero		1


	//   ....[72]....
        /*0570*/ 	.word	0x000036c0
        /*0574*/ 	.word	0x000000ff
        /*0578*/ 	.word	0x00000008
        /*057c*/ 	.short	0x010a
        /*057e*/ 	.byte	0x05
	.zero		1


	//   ....[73]....
        /*0580*/ 	.word	0x00003850
        /*0584*/ 	.word	0x000000ff
        /*0588*/ 	.word	0x00000008
        /*058c*/ 	.short	0x010a
        /*058e*/ 	.byte	0x05
	.zero		1


	//   ....[74]....
        /*0590*/ 	.word	0x00003870
        /*0594*/ 	.word	0x000000ff
        /*0598*/ 	.word	0x00000008
        /*059c*/ 	.short	0x010a
        /*059e*/ 	.byte	0x05
	.zero		1


	//   ....[75]....
        /*05a0*/ 	.word	0x00003930
        /*05a4*/ 	.word	0x000000ff
        /*05a8*/ 	.word	0x00000000
        /*05ac*/ 	.short	0x0101
        /*05ae*/ 	.byte	0x04
	.zero		1


	//   ....[76]....
        /*05b0*/ 	.word	0x00003c70
        /*05b4*/ 	.word	0x00000000
        /*05b8*/ 	.word	0x000000c0
        /*05bc*/ 	.short	0x010a
        /*05be*/ 	.byte	0xff
	.zero		1


	//   ....[77]....
        /*05c0*/ 	.word	0x00003d30
        /*05c4*/ 	.word	0x00000000
        /*05c8*/ 	.word	0x00000000
        /*05cc*/ 	.short	0x0101
        /*05ce*/ 	.byte	0xff
	.zero		1


	//   ....[78]....
        /*05d0*/ 	.word	0x00003df0
        /*05d4*/ 	.word	0x000000ff
        /*05d8*/ 	.word	0x00000000
        /*05dc*/ 	.short	0x010a
        /*05de*/ 	.byte	0x04
	.zero		1


	//   ....[79]....
        /*05e0*/ 	.word	0x00003e00
        /*05e4*/ 	.word	0x000000ff
        /*05e8*/ 	.word	0x00000100
        /*05ec*/ 	.short	0x010a
        /*05ee*/ 	.byte	0x1f
	.zero		1


	//   ....[80]....
        /*05f0*/ 	.word	0x00003eb0
        /*05f4*/ 	.word	0x000000ff
        /*05f8*/ 	.word	0x00000000
        /*05fc*/ 	.short	0x010a
        /*05fe*/ 	.byte	0x05
	.zero		1


	//   ....[81]....
        /*0600*/ 	.word	0x00003fe0
        /*0604*/ 	.word	0x000000ff
        /*0608*/ 	.word	0x00000000
        /*060c*/ 	.short	0x010a
        /*060e*/ 	.byte	0x04
	.zero		1


	//   ....[82]....
        /*0610*/ 	.word	0x000042e0
        /*0614*/ 	.word	0x000000ff
        /*0618*/ 	.word	0x00000000
        /*061c*/ 	.short	0x010a
        /*061e*/ 	.byte	0x04
	.zero		1


	//   ....[83]....
        /*0620*/ 	.word	0x00004370
        /*0624*/ 	.word	0x000000ff
        /*0628*/ 	.word	0x00000000
        /*062c*/ 	.short	0x010a
        /*062e*/ 	.byte	0x05
	.zero		1


	//   ....[84]....
        /*0630*/ 	.word	0x00004400
        /*0634*/ 	.word	0x000000ff
        /*0638*/ 	.word	0x00000000
        /*063c*/ 	.short	0x010a
        /*063e*/ 	.byte	0x05
	.zero		1


	//   ....[85]....
        /*0640*/ 	.word	0x000044a0
        /*0644*/ 	.word	0x00000000
        /*0648*/ 	.word	0x00000000
        /*064c*/ 	.short	0x010a
        /*064e*/ 	.byte	0xff
	.zero		1


	//   ....[86]....
        /*0650*/ 	.word	0x000044e0
        /*0654*/ 	.word	0x00000000
        /*0658*/ 	.word	0x00000000
        /*065c*/ 	.short	0x010a
        /*065e*/ 	.byte	0xff
	.zero		1


	//   ....[87]....
        /*0660*/ 	.word	0x00004550
        /*0664*/ 	.word	0x000000ff
        /*0668*/ 	.word	0x00000000
        /*066c*/ 	.short	0x0101
        /*066e*/ 	.byte	0x04
	.zero		1


	//   ....[88]....
        /*0670*/ 	.word	0x00004590
        /*0674*/ 	.word	0x000000ff
        /*0678*/ 	.word	0x00000140
        /*067c*/ 	.short	0x010a
        /*067e*/ 	.byte	0x1a
	.zero		1


	//   ....[89]....
        /*0680*/ 	.word	0x000045e0
        /*0684*/ 	.word	0x000000ff
        /*0688*/ 	.word	0x00000000
        /*068c*/ 	.short	0x0101
        /*068e*/ 	.byte	0x04
	.zero		1


	//   ....[90]....
        /*0690*/ 	.word	0x00004aa0
        /*0694*/ 	.word	0x00000003
        /*0698*/ 	.word	0x000000c0
        /*069c*/ 	.short	0x010a
        /*069e*/ 	.byte	0xff
	.zero		1


	//   ....[91]....
        /*06a0*/ 	.word	0x00004c10
        /*06a4*/ 	.word	0x00000000
        /*06a8*/ 	.word	0x00000000
        /*06ac*/ 	.short	0x0101
        /*06ae*/ 	.byte	0xff
	.zero		1


	//   ....[92]....
        /*06b0*/ 	.word	0x000050d0
        /*06b4*/ 	.word	0x000000ff
        /*06b8*/ 	.word	0x000000b8
        /*06bc*/ 	.short	0x010a
        /*06be*/ 	.byte	0x11
	.zero		1


	//   ....[93]....
        /*06c0*/ 	.word	0x00005260
        /*06c4*/ 	.word	0x000000ff
        /*06c8*/ 	.word	0x000000a8
        /*06cc*/ 	.short	0x010a
        /*06ce*/ 	.byte	0x11
	.zero		1


	//   ....[94]....
        /*06d0*/ 	.word	0x00005470
        /*06d4*/ 	.word	0x000000ff
        /*06d8*/ 	.word	0x000000a0
        /*06dc*/ 	.short	0x010b
        /*06de*/ 	.byte	0x11
	.zero		1


	//   ....[95]....
        /*06e0*/ 	.word	0x00005480
        /*06e4*/ 	.word	0x000000ff
        /*06e8*/ 	.word	0x00000000
        /*06ec*/ 	.short	0x0101
        /*06ee*/ 	.byte	0x22
	.zero		1


	//   ....[96]....
        /*06f0*/ 	.word	0x000054c0
        /*06f4*/ 	.word	0x00000000
        /*06f8*/ 	.word	0x000000a8
        /*06fc*/ 	.short	0x010a
        /*06fe*/ 	.byte	0xff
	.zero		1


	//   ....[97]....
        /*0700*/ 	.word	0x000057e0
        /*0704*/ 	.word	0x00000003
        /*0708*/ 	.word	0x000000c0
        /*070c*/ 	.short	0x010a
        /*070e*/ 	.byte	0xff
	.zero		1


	//   ....[98]....
        /*0710*/ 	.word	0x00005960
        /*0714*/ 	.word	0x00000000
        /*0718*/ 	.word	0x00000000
        /*071c*/ 	.short	0x0101
        /*071e*/ 	.byte	0xff
	.zero		1


	//   ....[99]....
        /*0720*/ 	.word	0x000063f0
        /*0724*/ 	.word	0x000000ff
        /*0728*/ 	.word	0x000000a0
        /*072c*/ 	.short	0x010a
        /*072e*/ 	.byte	0x2c
	.zero		1


	//   ....[100]....
        /*0730*/ 	.word	0x00006400
        /*0734*/ 	.word	0x0000008f
        /*0738*/ 	.word	0x000000e0
        /*073c*/ 	.short	0x010a
        /*073e*/ 	.byte	0xff
	.zero		1


	//   ....[101]....
        /*0740*/ 	.word	0x00006590
        /*0744*/ 	.word	0x000000ff
        /*0748*/ 	.word	0x000000a0
        /*074c*/ 	.short	0x010a
        /*074e*/ 	.byte	0x2c
	.zero		1


	//   ....[102]....
        /*0750*/ 	.word	0x000066a0
        /*0754*/ 	.word	0x000000ff
        /*0758*/ 	.word	0x00000000
        /*075c*/ 	.short	0x0101
        /*075e*/ 	.byte	0x04
	.zero		1


	//   ....[103]....
        /*0760*/ 	.word	0x00006700
        /*0764*/ 	.word	0x0000008f
        /*0768*/ 	.word	0x000000e0
        /*076c*/ 	.short	0x010a
        /*076e*/ 	.byte	0xff
	.zero		1


	//   ....[104]....
        /*0770*/ 	.word	0x00006cf0
        /*0774*/ 	.word	0x0000008f
        /*0778*/ 	.word	0x00000000
        /*077c*/ 	.short	0x0101
        /*077e*/ 	.byte	0xff
	.zero		1


	//   ....[105]....
        /*0780*/ 	.word	0x00007b50
        /*0784*/ 	.word	0x00000000
        /*0788*/ 	.word	0x00000130
        /*078c*/ 	.short	0x010a
        /*078e*/ 	.byte	0xff
	.zero		1


	//   ....[106]....
        /*0790*/ 	.word	0x00007bb0
        /*0794*/ 	.word	0x00000000
        /*0798*/ 	.word	0x00000050
        /*079c*/ 	.short	0x010a
        /*079e*/ 	.byte	0xff
	.zero		1


	//   ....[107]....
        /*07a0*/ 	.word	0x00007c10
        /*07a4*/ 	.word	0x00000000
        /*07a8*/ 	.word	0x00000050
        /*07ac*/ 	.short	0x010a
        /*07ae*/ 	.byte	0xff
	.zero		1


	//   ....[108]....
        /*07b0*/ 	.word	0x00007c60
        /*07b4*/ 	.word	0x00000003
        /*07b8*/ 	.word	0x000000c0
        /*07bc*/ 	.short	0x010a
        /*07be*/ 	.byte	0xff
	.zero		1


	//   ....[109]....
        /*07c0*/ 	.word	0x00007cc0
        /*07c4*/ 	.word	0x00000000
        /*07c8*/ 	.word	0x00000000
        /*07cc*/ 	.short	0x010a
        /*07ce*/ 	.byte	0xff
	.zero		1


	//   ....[110]....
        /*07d0*/ 	.word	0x00007d20
        /*07d4*/ 	.word	0x00000000
        /*07d8*/ 	.word	0x00000000
        /*07dc*/ 	.short	0x010a
        /*07de*/ 	.byte	0xff
	.zero		1


	//   ....[111]....
        /*07e0*/ 	.word	0x00007d80
        /*07e4*/ 	.word	0x00000000
        /*07e8*/ 	.word	0x00000000
        /*07ec*/ 	.short	0x010a
        /*07ee*/ 	.byte	0xff
	.zero		1


	//   ....[112]....
        /*07f0*/ 	.word	0x00007de0
        /*07f4*/ 	.word	0x00000000
        /*07f8*/ 	.word	0x00000000
        /*07fc*/ 	.short	0x010a
        /*07fe*/ 	.byte	0xff
	.zero		1


	//   ....[113]....
        /*0800*/ 	.word	0x00007e40
        /*0804*/ 	.word	0x00000000
        /*0808*/ 	.word	0x00000000
        /*080c*/ 	.short	0x010a
        /*080e*/ 	.byte	0xff
	.zero		1


	//   ....[114]....
        /*0810*/ 	.word	0x00007ea0
        /*0814*/ 	.word	0x00000000
        /*0818*/ 	.word	0x00000000
        /*081c*/ 	.short	0x010a
        /*081e*/ 	.byte	0xff
	.zero		1


	//   ....[115]....
        /*0820*/ 	.word	0x00007f00
        /*0824*/ 	.word	0x00000000
        /*0828*/ 	.word	0x00000000
        /*082c*/ 	.short	0x010a
        /*082e*/ 	.byte	0xff
	.zero		1


	//   ....[116]....
        /*0830*/ 	.word	0x00007f60
        /*0834*/ 	.word	0x00000000
        /*0838*/ 	.word	0x00000000
        /*083c*/ 	.short	0x010a
        /*083e*/ 	.byte	0xff
	.zero		1


	//   ....[117]....
        /*0840*/ 	.word	0x00007fc0
        /*0844*/ 	.word	0x00000000
        /*0848*/ 	.word	0x00000000
        /*084c*/ 	.short	0x010a
        /*084e*/ 	.byte	0xff
	.zero		1


	//   ....[118]....
        /*0850*/ 	.word	0x00008010
        /*0854*/ 	.word	0x00000002
        /*0858*/ 	.word	0x00000120
        /*085c*/ 	.short	0x010a
        /*085e*/ 	.byte	0xff
	.zero		1


	//   ....[119]....
        /*0860*/ 	.word	0x00008070
        /*0864*/ 	.word	0x00000002
        /*0868*/ 	.word	0x000000d0
        /*086c*/ 	.short	0x010a
        /*086e*/ 	.byte	0xff
	.zero		1


	//   ....[120]....
        /*0870*/ 	.word	0x000080c0
        /*0874*/ 	.word	0x00000002
        /*0878*/ 	.word	0x000000c0
        /*087c*/ 	.short	0x010a
        /*087e*/ 	.byte	0xff
	.zero		1


	//   ....[121]....
        /*0880*/ 	.word	0x00008120
        /*0884*/ 	.word	0x00000000
        /*0888*/ 	.word	0x000000d0
        /*088c*/ 	.short	0x010a
        /*088e*/ 	.byte	0xff
	.zero		1


	//   ....[122]....
        /*0890*/ 	.word	0x00008180
        /*0894*/ 	.word	0x00000005
        /*0898*/ 	.word	0x00000008
        /*089c*/ 	.short	0x010a
        /*089e*/ 	.byte	0xff
	.zero		1


	//   ....[123]....
        /*08a0*/ 	.word	0x00008270
        /*08a4*/ 	.word	0x00000000
        /*08a8*/ 	.word	0x00000008
        /*08ac*/ 	.short	0x010a
        /*08ae*/ 	.byte	0xff
	.zero		1


	//   ....[124]....
        /*08b0*/ 	.word	0x000082c0
        /*08b4*/ 	.word	0x00000000
        /*08b8*/ 	.word	0x000000c0
        /*08bc*/ 	.short	0x010a
        /*08be*/ 	.byte	0xff
	.zero		1


	//   ....[125]....
        /*08c0*/ 	.word	0x00008320
        /*08c4*/ 	.word	0x00000000
        /*08c8*/ 	.word	0x00000100
        /*08cc*/ 	.short	0x010a
        /*08ce*/ 	.byte	0xff
	.zero		1


	//   ....[126]....
        /*08d0*/ 	.word	0x00008380
        /*08d4*/ 	.word	0x00000000
        /*08d8*/ 	.word	0x00000000
        /*08dc*/ 	.short	0x010a
        /*08de*/ 	.byte	0xff
	.zero		1


	//   ....[127]....
        /*08e0*/ 	.word	0x000083e0
        /*08e4*/ 	.word	0x00000000
        /*08e8*/ 	.word	0x00000000
        /*08ec*/ 	.short	0x010a
        /*08ee*/ 	.byte	0xff
	.zero		1


	//   ....[128]....
        /*08f0*/ 	.word	0x00008440
        /*08f4*/ 	.word	0x00000000
        /*08f8*/ 	.word	0x00000000
        /*08fc*/ 	.short	0x010a
        /*08fe*/ 	.byte	0xff
	.zero		1


	//   ....[129]....
        /*0900*/ 	.word	0x000084a0
        /*0904*/ 	.word	0x00000000
        /*0908*/ 	.word	0x00000000
        /*090c*/ 	.short	0x010a
        /*090e*/ 	.byte	0xff
	.zero		1


	//   ....[130]....
        /*0910*/ 	.word	0x00008500
        /*0914*/ 	.word	0x00000000
        /*0918*/ 	.word	0x00000140
        /*091c*/ 	.short	0x010a
        /*091e*/ 	.byte	0xff
	.zero		1


	//   ....[131]....
        /*0920*/ 	.word	0x00008550
        /*0924*/ 	.word	0x00000003
        /*0928*/ 	.word	0x000000c0
        /*092c*/ 	.short	0x010a
        /*092e*/ 	.byte	0xff
	.zero		1


	//   ....[132]....
        /*0930*/ 	.word	0x000085b0
        /*0934*/ 	.word	0x00000000
        /*0938*/ 	.word	0x000000b8
        /*093c*/ 	.short	0x010a
        /*093e*/ 	.byte	0xff
	.zero		1


	//   ....[133]....
        /*0940*/ 	.word	0x00008610
        /*0944*/ 	.word	0x00000000
        /*0948*/ 	.word	0x000000a8
        /*094c*/ 	.short	0x010a
        /*094e*/ 	.byte	0xff
	.zero		1


	//   ....[134]....
        /*0950*/ 	.word	0x00008660
        /*0954*/ 	.word	0x00000003
        /*0958*/ 	.word	0x000000c0
        /*095c*/ 	.short	0x010a
        /*095e*/ 	.byte	0xff
	.zero		1


	//   ....[135]....
        /*0960*/ 	.word	0x000086c0
        /*0964*/ 	.word	0x00000000
        /*0968*/ 	.word	0x000000a0
        /*096c*/ 	.short	0x010a
        /*096e*/ 	.byte	0xff
	.zero		1


	//   ....[136]....
        /*0970*/ 	.word	0x00008710
        /*0974*/ 	.word	0x0000008f
        /*0978*/ 	.word	0x000000e0
        /*097c*/ 	.short	0x010a
        /*097e*/ 	.byte	0xff
	.zero		1


	//----- nvinfo : EIATTR_NUM_MBARRIERS
	.align		4
.L_47:
        /*0980*/ 	.byte	0x03, 0x38
        /*0982*/ 	.short	0x0029


	//----- nvinfo : EIATTR_EXIT_INSTR_OFFSETS
	.align		4
        /*0984*/ 	.byte	0x04, 0x1c
        /*0986*/ 	.short	(.L_49 - .L_48)


	//   ....[0]....
.L_48:
        /*0988*/ 	.word	0x00002f10


	//   ....[1]....
        /*098c*/ 	.word	0x00003420


	//   ....[2]....
        /*0990*/ 	.word	0x00003480


	//   ....[3]....
        /*0994*/ 	.word	0x00004810


	//   ....[4]....
        /*0998*/ 	.word	0x000054f0


	//   ....[5]....
        /*099c*/ 	.word	0x00005530


	//   ....[6]....
        /*09a0*/ 	.word	0x00007b40


	//----- nvinfo : EIATTR_MAX_THREADS
	.align		4
.L_49:
        /*09a4*/ 	.byte	0x04, 0x05
        /*09a6*/ 	.short	(.L_51 - .L_50)
.L_50:
        /*09a8*/ 	.word	0x00000100
        /*09ac*/ 	.word	0x00000001
        /*09b0*/ 	.word	0x00000001


	//----- nvinfo : EIATTR_CRS_STACK_SIZE
	.align		4
.L_51:
        /*09b4*/ 	.byte	0x04, 0x1e
        /*09b6*/ 	.short	(.L_53 - .L_52)
.L_52:
        /*09b8*/ 	.word	0x00000000


	//----- nvinfo : EIATTR_CBANK_PARAM_SIZE
	.align		4
.L_53:
        /*09bc*/ 	.byte	0x03, 0x19
        /*09be*/ 	.short	0x0800


	//----- nvinfo : EIATTR_PARAM_CBANK
	.align		4
        /*09c0*/ 	.byte	0x04, 0x0a
        /*09c2*/ 	.short	(.L_55 - .L_54)
	.align		4
.L_54:
        /*09c4*/ 	.word	index@(.nv.constant0._ZN7cutlass13device_kernelINS_4gemm6kernel13GemmUniversalIN4cute5tupleIJiiiiEEENS1_10collective13CollectiveMmaINS1_35MainloopSm100TmaUmmaWarpSpecializedILi10ELi2ELi4ENS5_IJNS4_1CILi4EEENSA_ILi1EEESC_EEEEENS5_IJNSA_ILi256EEENSA_ILi64EEENSA_ILi128EEEEEENS_12float_e5m2_tENS5_IJlSC_lEEESJ_SK_NS4_8TiledMMAINS4_8MMA_AtomIJNS4_10MMA_TraitsINS4_25SM100_MMA_F8F6F4_2x1SM_SSEJSJ_SJ_fSF_SG_NS4_17integral_constantINS4_4UMMA5MajorELSR_0EEESS_NSP_INSQ_7ScaleInELST_0EEESU_EEEEEENS4_6LayoutINS5_IJSC_SC_SC_EEENS5_IJNSA_ILi0EEESZ_SZ_EEEEENS5_IJNS4_10UnderscoreES12_S12_EEEEENS4_18SM100_TMA_2SM_LOADENS4_14ComposedLayoutINS4_7SwizzleILi3ELi4ELi3EEENS4_18smem_ptr_flag_bitsILi8EEENSX_INS5_IJNSA_ILi8EEESH_EEENS5_IJSH_SC_EEEEEEEvNS4_8identityENS4_28SM100_TMA_2SM_LOAD_MULTICASTES1F_vS1G_EENS_8epilogue10collective18CollectiveEpilogueINS1J_23Sm100TmaWarpSpecializedILi1ELi1ELi64ELb0ELb0EEEJNS5_IJSH_SG_SH_EEENS5_IJNSX_ISH_SC_EENSX_ISG_SC_EEEEESJ_SK_SJ_SK_NS1J_6fusion15FusionCallbacksIS1N_NS1S_17LinearCombinationISJ_fSJ_fLNS_15FloatRoundStyleE2EEES1O_S1R_JEEENS4_5SM1004TMEM4LOAD26SM100_TMEM_LOAD_32dp32b64xENS4_13SM90_TMA_LOADENS16_INS17_ILi2ELi4ELi3EEES1A_NSX_INS5_IJS1B_SG_EEENS5_IJSG_SC_EEEEEEENS4_39AutoVectorizingCopyWithAssumedAlignmentILi128EEENS4_14SM90_TMA_STOREES27_S29_S29_EEEvvEEEEvNT_6ParamsE)
        /*09c8*/ 	.short	0x0380
        /*09ca*/ 	.short	0x0800


	//----- nvinfo : EIATTR_SW_WAR
	.align		4
.L_55:
        /*09cc*/ 	.byte	0x04, 0x36
        /*09ce*/ 	.short	(.L_57 - .L_56)
.L_56:
        /*09d0*/ 	.word	0x00000008
.L_57:


//--------------------- .nv.callgraph             --------------------------
	.section	.nv.callgraph,"",@"SHT_CUDA_CALLGRAPH"
	.align	4
	.sectionentsize	8
	.align		4
        /*0000*/ 	.word	0x00000000
	.align		4
        /*0004*/ 	.word	0xffffffff
	.align		4
        /*0008*/ 	.word	index@(_ZN7cutlass13device_kernelINS_4gemm6kernel13GemmUniversalIN4cute5tupleIJiiiiEEENS1_10collective13CollectiveMmaINS1_35MainloopSm100TmaUmmaWarpSpecializedILi10ELi2ELi4ENS5_IJNS4_1CILi4EEENSA_ILi1EEESC_EEEEENS5_IJNSA_ILi256EEENSA_ILi64EEENSA_ILi128EEEEEENS_12float_e5m2_tENS5_IJlSC_lEEESJ_SK_NS4_8TiledMMAINS4_8MMA_AtomIJNS4_10MMA_TraitsINS4_25SM100_MMA_F8F6F4_2x1SM_SSEJSJ_SJ_fSF_SG_NS4_17integral_constantINS4_4UMMA5MajorELSR_0EEESS_NSP_INSQ_7ScaleInELST_0EEESU_EEEEEENS4_6LayoutINS5_IJSC_SC_SC_EEENS5_IJNSA_ILi0EEESZ_SZ_EEEEENS5_IJNS4_10UnderscoreES12_S12_EEEEENS4_18SM100_TMA_2SM_LOADENS4_14ComposedLayoutINS4_7SwizzleILi3ELi4ELi3EEENS4_18smem_ptr_flag_bitsILi8EEENSX_INS5_IJNSA_ILi8EEESH_EEENS5_IJSH_SC_EEEEEEEvNS4_8identityENS4_28SM100_TMA_2SM_LOAD_MULTICASTES1F_vS1G_EENS_8epilogue10collective18CollectiveEpilogueINS1J_23Sm100TmaWarpSpecializedILi1ELi1ELi64ELb0ELb0EEEJNS5_IJSH_SG_SH_EEENS5_IJNSX_ISH_SC_EENSX_ISG_SC_EEEEESJ_SK_SJ_SK_NS1J_6fusion15FusionCallbacksIS1N_NS1S_17LinearCombinationISJ_fSJ_fLNS_15FloatRoundStyleE2EEES1O_S1R_JEEENS4_5SM1004TMEM4LOAD26SM100_TMEM_LOAD_32dp32b64xENS4_13SM90_TMA_LOADENS16_INS17_ILi2ELi4ELi3EEES1A_NSX_INS5_IJS1B_SG_EEENS5_IJSG_SC_EEEEEEENS4_39AutoVectorizingCopyWithAssumedAlignmentILi128EEENS4_14SM90_TMA_STOREES27_S29_S29_EEEvvEEEEvNT_6ParamsE)
	.align		4
        /*000c*/ 	.word	index@(__assertfail)
	.align		4
        /*0010*/ 	.word	0x00000000
	.align		4
        /*0014*/ 	.word	0xfffffffe
	.align		4
        /*0018*/ 	.word	0x00000000
	.align		4
        /*001c*/ 	.word	0xfffffffd
	.align		4
        /*0020*/ 	.word	0x00000000
	.align		4
        /*0024*/ 	.word	0xfffffffc


//--------------------- .nv.constant4             --------------------------
	.section	.nv.constant4,"a",@progbits
	.align	8
	.align		8
.nv.constant4:
        /*0000*/ 	.dword	__assertfail
	.align		8
        /*0008*/ 	.dword	__unnamed_1
	.align		8
        /*0010*/ 	.dword	__unnamed_2
	.align		8
        /*0018*/ 	.dword	_ZN40_INTERNAL_330f567e_4_k_cu_2184ed97_292254cuda3std3__45__cpo5beginE
	.align		8
        /*0020*/ 	.dword	_ZN40_INTERNAL_330f567e_4_k_cu_2184ed97_292254cuda3std3__45__cpo3endE
	.align		8
        /*0028*/ 	.dword	_ZN40_INTERNAL_330f567e_4_k_cu_2184ed97_292254cuda3std3__45__cpo6cbeginE
	.align		8
        /*0030*/ 	.dword	_ZN40_INTERNAL_330f567e_4_k_cu_2184ed97_292254cuda3std3__45__cpo4cendE
	.align		8
        /*0038*/ 	.dword	_ZN40_INTERNAL_330f567e_4_k_cu_2184ed97_292254cuda3std3__442_GLOBAL__N__330f567e_4_k_cu_2184ed97_292256ignoreE
	.align		8
        /*0040*/ 	.dword	_ZN40_INTERNAL_330f567e_4_k_cu_2184ed97_292254cuda3std3__419piecewise_constructE
	.align		8
        /*0048*/ 	.dword	_ZN40_INTERNAL_330f567e_4_k_cu_2184ed97_292254cuda3std3__48in_placeE
	.align		8
        /*0050*/ 	.dword	_ZN40_INTERNAL_330f567e_4_k_cu_2184ed97_292254cuda3std6ranges3__45__cpo4swapE
	.align		8
        /*0058*/ 	.dword	_ZN40_INTERNAL_330f567e_4_k_cu_2184ed97_292254cuda3std6ranges3__45__cpo9iter_moveE
	.align		8
        /*0060*/ 	.dword	_ZN40_INTERNAL_330f567e_4_k_cu_2184ed97_292254cute7productE
	.align		8
        /*0068*/ 	.dword	_ZN40_INTERNAL_330f567e_4_k_cu_2184ed97_292254cute1_E
	.align		8
        /*0070*/ 	.dword	$str$25
	.align		8
        /*0078*/ 	.dword	$str$26
	.align		8
        /*0080*/ 	.dword	$str$27
	.align		8
        /*0088*/ 	.dword	$str$28


//--------------------- .text._ZN7cutlass13device_kernelINS_4gemm6kernel13GemmUniversalIN4cute5tupleIJiiiiEEENS1_10collective13CollectiveMmaINS1_35MainloopSm100TmaUmmaWarpSpecializedILi10ELi2ELi4ENS5_IJNS4_1CILi4EEENSA_ILi1EEESC_EEEEENS5_IJNSA_ILi256EEENSA_ILi64EEENSA_ILi128EEEEEENS_12float_e5m2_tENS5_IJlSC_lEEESJ_SK_NS4_8TiledMMAINS4_8MMA_AtomIJNS4_10MMA_TraitsINS4_25SM100_MMA_F8F6F4_2x1SM_SSEJSJ_SJ_fSF_SG_NS4_17integral_constantINS4_4UMMA5MajorELSR_0EEESS_NSP_INSQ_7ScaleInELST_0EEESU_EEEEEENS4_6LayoutINS5_IJSC_SC_SC_EEENS5_IJNSA_ILi0EEESZ_SZ_EEEEENS5_IJNS4_10UnderscoreES12_S12_EEEEENS4_18SM100_TMA_2SM_LOADENS4_14ComposedLayoutINS4_7SwizzleILi3ELi4ELi3EEENS4_18smem_ptr_flag_bitsILi8EEENSX_INS5_IJNSA_ILi8EEESH_EEENS5_IJSH_SC_EEEEEEEvNS4_8identityENS4_28SM100_TMA_2SM_LOAD_MULTICASTES1F_vS1G_EENS_8epilogue10collective18CollectiveEpilogueINS1J_23Sm100TmaWarpSpecializedILi1ELi1ELi64ELb0ELb0EEEJNS5_IJSH_SG_SH_EEENS5_IJNSX_ISH_SC_EENSX_ISG_SC_EEEEESJ_SK_SJ_SK_NS1J_6fusion15FusionCallbacksIS1N_NS1S_17LinearCombinationISJ_fSJ_fLNS_15FloatRoundStyleE2EEES1O_S1R_JEEENS4_5SM1004TMEM4LOAD26SM100_TMEM_LOAD_32dp32b64xENS4_13SM90_TMA_LOADENS16_INS17_ILi2ELi4ELi3EEES1A_NSX_INS5_IJS1B_SG_EEENS5_IJSG_SC_EEEEEEENS4_39AutoVectorizingCopyWithAssumedAlignmentILi128EEENS4_14SM90_TMA_STOREES27_S29_S29_EEEvvEEEEvNT_6ParamsE --------------------------
	.section	.text._ZN7cutlass13device_kernelINS_4gemm6kernel13GemmUniversalIN4cute5tupleIJiiiiEEENS1_10collective13CollectiveMmaINS1_35MainloopSm100TmaUmmaWarpSpecializedILi10ELi2ELi4ENS5_IJNS4_1CILi4EEENSA_ILi1EEESC_EEEEENS5_IJNSA_ILi256EEENSA_ILi64EEENSA_ILi128EEEEEENS_12float_e5m2_tENS5_IJlSC_lEEESJ_SK_NS4_8TiledMMAINS4_8MMA_AtomIJNS4_10MMA_TraitsINS4_25SM100_MMA_F8F6F4_2x1SM_SSEJSJ_SJ_fSF_SG_NS4_17integral_constantINS4_4UMMA5MajorELSR_0EEESS_NSP_INSQ_7ScaleInELST_0EEESU_EEEEEENS4_6LayoutINS5_IJSC_SC_SC_EEENS5_IJNSA_ILi0EEESZ_SZ_EEEEENS5_IJNS4_10UnderscoreES12_S12_EEEEENS4_18SM100_TMA_2SM_LOADENS4_14ComposedLayoutINS4_7SwizzleILi3ELi4ELi3EEENS4_18smem_ptr_flag_bitsILi8EEENSX_INS5_IJNSA_ILi8EEESH_EEENS5_IJSH_SC_EEEEEEEvNS4_8identityENS4_28SM100_TMA_2SM_LOAD_MULTICASTES1F_vS1G_EENS_8epilogue10collective18CollectiveEpilogueINS1J_23Sm100TmaWarpSpecializedILi1ELi1ELi64ELb0ELb0EEEJNS5_IJSH_SG_SH_EEENS5_IJNSX_ISH_SC_EENSX_ISG_SC_EEEEESJ_SK_SJ_SK_NS1J_6fusion15FusionCallbacksIS1N_NS1S_17LinearCombinationISJ_fSJ_fLNS_15FloatRoundStyleE2EEES1O_S1R_JEEENS4_5SM1004TMEM4LOAD26SM100_TMEM_LOAD_32dp32b64xENS4_13SM90_TMA_LOADENS16_INS17_ILi2ELi4ELi3EEES1A_NSX_INS5_IJS1B_SG_EEENS5_IJSG_SC_EEEEEEENS4_39AutoVectorizingCopyWithAssumedAlignmentILi128EEENS4_14SM90_TMA_STOREES27_S29_S29_EEEvvEEEEvNT_6ParamsE,"ax",@progbits
	.align	128
.text._ZN7cutlass13device_kernelINS_4gemm6kernel13GemmUniversalIN4cute5tupleIJiiiiEEENS1_10collective13CollectiveMmaINS1_35MainloopSm100TmaUmmaWarpSpecializedILi10ELi2ELi4ENS5_IJNS4_1CILi4EEENSA_ILi1EEESC_EEEEENS5_IJNSA_ILi256EEENSA_ILi64EEENSA_ILi128EEEEEENS_12float_e5m2_tENS5_IJlSC_lEEESJ_SK_NS4_8TiledMMAINS4_8MMA_AtomIJNS4_10MMA_TraitsINS4_25SM100_MMA_F8F6F4_2x1SM_SSEJSJ_SJ_fSF_SG_NS4_17integral_constantINS4_4UMMA5MajorELSR_0EEESS_NSP_INSQ_7ScaleInELST_0EEESU_EEEEEENS4_6LayoutINS5_IJSC_SC_SC_EEENS5_IJNSA_ILi0EEESZ_SZ_EEEEENS5_IJNS4_10UnderscoreES12_S12_EEEEENS4_18SM100_TMA_2SM_LOADENS4_14ComposedLayoutINS4_7SwizzleILi3ELi4ELi3EEENS4_18smem_ptr_flag_bitsILi8EEENSX_INS5_IJNSA_ILi8EEESH_EEENS5_IJSH_SC_EEEEEEEvNS4_8identityENS4_28SM100_TMA_2SM_LOAD_MULTICASTES1F_vS1G_EENS_8epilogue10collective18CollectiveEpilogueINS1J_23Sm100TmaWarpSpecializedILi1ELi1ELi64ELb0ELb0EEEJNS5_IJSH_SG_SH_EEENS5_IJNSX_ISH_SC_EENSX_ISG_SC_EEEEESJ_SK_SJ_SK_NS1J_6fusion15FusionCallbacksIS1N_NS1S_17LinearCombinationISJ_fSJ_fLNS_15FloatRoundStyleE2EEES1O_S1R_JEEENS4_5SM1004TMEM4LOAD26SM100_TMEM_LOAD_32dp32b64xENS4_13SM90_TMA_LOADENS16_INS17_ILi2ELi4ELi3EEES1A_NSX_INS5_IJS1B_SG_EEENS5_IJSG_SC_EEEEEEENS4_39AutoVectorizingCopyWithAssumedAlignmentILi128EEENS4_14SM90_TMA_STOREES27_S29_S29_EEEvvEEEEvNT_6ParamsE:
        .type           _ZN7cutlass13device_kernelINS_4gemm6kernel13GemmUniversalIN4cute5tupleIJiiiiEEENS1_10collective13CollectiveMmaINS1_35MainloopSm100TmaUmmaWarpSpecializedILi10ELi2ELi4ENS5_IJNS4_1CILi4EEENSA_ILi1EEESC_EEEEENS5_IJNSA_ILi256EEENSA_ILi64EEENSA_ILi128EEEEEENS_12float_e5m2_tENS5_IJlSC_lEEESJ_SK_NS4_8TiledMMAINS4_8MMA_AtomIJNS4_10MMA_TraitsINS4_25SM100_MMA_F8F6F4_2x1SM_SSEJSJ_SJ_fSF_SG_NS4_17integral_constantINS4_4UMMA5MajorELSR_0EEESS_NSP_INSQ_7ScaleInELST_0EEESU_EEEEEENS4_6LayoutINS5_IJSC_SC_SC_EEENS5_IJNSA_ILi0EEESZ_SZ_EEEEENS5_IJNS4_10UnderscoreES12_S12_EEEEENS4_18SM100_TMA_2SM_LOADENS4_14ComposedLayoutINS4_7SwizzleILi3ELi4ELi3EEENS4_18smem_ptr_flag_bitsILi8EEENSX_INS5_IJNSA_ILi8EEESH_EEENS5_IJSH_SC_EEEEEEEvNS4_8identityENS4_28SM100_TMA_2SM_LOAD_MULTICASTES1F_vS1G_EENS_8epilogue10collective18CollectiveEpilogueINS1J_23Sm100TmaWarpSpecializedILi1ELi1ELi64ELb0ELb0EEEJNS5_IJSH_SG_SH_EEENS5_IJNSX_ISH_SC_EENSX_ISG_SC_EEEEESJ_SK_SJ_SK_NS1J_6fusion15FusionCallbacksIS1N_NS1S_17LinearCombinationISJ_fSJ_fLNS_15FloatRoundStyleE2EEES1O_S1R_JEEENS4_5SM1004TMEM4LOAD26SM100_TMEM_LOAD_32dp32b64xENS4_13SM90_TMA_LOADENS16_INS17_ILi2ELi4ELi3EEES1A_NSX_INS5_IJS1B_SG_EEENS5_IJSG_SC_EEEEEEENS4_39AutoVectorizingCopyWithAssumedAlignmentILi128EEENS4_14SM90_TMA_STOREES27_S29_S29_EEEvvEEEEvNT_6ParamsE,@function
        .size           _ZN7cutlass13device_kernelINS_4gemm6kernel13GemmUniversalIN4cute5tupleIJiiiiEEENS1_10collective13CollectiveMmaINS1_35MainloopSm100TmaUmmaWarpSpecializedILi10ELi2ELi4ENS5_IJNS4_1CILi4EEENSA_ILi1EEESC_EEEEENS5_IJNSA_ILi256EEENSA_ILi64EEENSA_ILi128EEEEEENS_12float_e5m2_tENS5_IJlSC_lEEESJ_SK_NS4_8TiledMMAINS4_8MMA_AtomIJNS4_10MMA_TraitsINS4_25SM100_MMA_F8F6F4_2x1SM_SSEJSJ_SJ_fSF_SG_NS4_17integral_constantINS4_4UMMA5MajorELSR_0EEESS_NSP_INSQ_7ScaleInELST_0EEESU_EEEEEENS4_6LayoutINS5_IJSC_SC_SC_EEENS5_IJNSA_ILi0EEESZ_SZ_EEEEENS5_IJNS4_10UnderscoreES12_S12_EEEEENS4_18SM100_TMA_2SM_LOADENS4_14ComposedLayoutINS4_7SwizzleILi3ELi4ELi3EEENS4_18smem_ptr_flag_bitsILi8EEENSX_INS5_IJNSA_ILi8EEESH_EEENS5_IJSH_SC_EEEEEEEvNS4_8identityENS4_28SM100_TMA_2SM_LOAD_MULTICASTES1F_vS1G_EENS_8epilogue10collective18CollectiveEpilogueINS1J_23Sm100TmaWarpSpecializedILi1ELi1ELi64ELb0ELb0EEEJNS5_IJSH_SG_SH_EEENS5_IJNSX_ISH_SC_EENSX_ISG_SC_EEEEESJ_SK_SJ_SK_NS1J_6fusion15FusionCallbacksIS1N_NS1S_17LinearCombinationISJ_fSJ_fLNS_15FloatRoundStyleE2EEES1O_S1R_JEEENS4_5SM1004TMEM4LOAD26SM100_TMEM_LOAD_32dp32b64xENS4_13SM90_TMA_LOADENS16_INS17_ILi2ELi4ELi3EEES1A_NSX_INS5_IJS1B_SG_EEENS5_IJSG_SC_EEEEEEENS4_39AutoVectorizingCopyWithAssumedAlignmentILi128EEENS4_14SM90_TMA_STOREES27_S29_S29_EEEvvEEEEvNT_6ParamsE,(.L_x_168 - _ZN7cutlass13device_kernelINS_4gemm6kernel13GemmUniversalIN4cute5tupleIJiiiiEEENS1_10collective13CollectiveMmaINS1_35MainloopSm100TmaUmmaWarpSpecializedILi10ELi2ELi4ENS5_IJNS4_1CILi4EEENSA_ILi1EEESC_EEEEENS5_IJNSA_ILi256EEENSA_ILi64EEENSA_ILi128EEEEEENS_12float_e5m2_tENS5_IJlSC_lEEESJ_SK_NS4_8TiledMMAINS4_8MMA_AtomIJNS4_10MMA_TraitsINS4_25SM100_MMA_F8F6F4_2x1SM_SSEJSJ_SJ_fSF_SG_NS4_17integral_constantINS4_4UMMA5MajorELSR_0EEESS_NSP_INSQ_7ScaleInELST_0EEESU_EEEEEENS4_6LayoutINS5_IJSC_SC_SC_EEENS5_IJNSA_ILi0EEESZ_SZ_EEEEENS5_IJNS4_10UnderscoreES12_S12_EEEEENS4_18SM100_TMA_2SM_LOADENS4_14ComposedLayoutINS4_7SwizzleILi3ELi4ELi3EEENS4_18smem_ptr_flag_bitsILi8EEENSX_INS5_IJNSA_ILi8EEESH_EEENS5_IJSH_SC_EEEEEEEvNS4_8identityENS4_28SM100_TMA_2SM_LOAD_MULTICASTES1F_vS1G_EENS_8epilogue10collective18CollectiveEpilogueINS1J_23Sm100TmaWarpSpecializedILi1ELi1ELi64ELb0ELb0EEEJNS5_IJSH_SG_SH_EEENS5_IJNSX_ISH_SC_EENSX_ISG_SC_EEEEESJ_SK_SJ_SK_NS1J_6fusion15FusionCallbacksIS1N_NS1S_17LinearCombinationISJ_fSJ_fLNS_15FloatRoundStyleE2EEES1O_S1R_JEEENS4_5SM1004TMEM4LOAD26SM100_TMEM_LOAD_32dp32b64xENS4_13SM90_TMA_LOADENS16_INS17_ILi2ELi4ELi3EEES1A_NSX_INS5_IJS1B_SG_EEENS5_IJSG_SC_EEEEEEENS4_39AutoVectorizingCopyWithAssumedAlignmentILi128EEENS4_14SM90_TMA_STOREES27_S29_S29_EEEvvEEEEvNT_6ParamsE)
        .other          _ZN7cutlass13device_kernelINS_4gemm6kernel13GemmUniversalIN4cute5tupleIJiiiiEEENS1_10collective13CollectiveMmaINS1_35MainloopSm100TmaUmmaWarpSpecializedILi10ELi2ELi4ENS5_IJNS4_1CILi4EEENSA_ILi1EEESC_EEEEENS5_IJNSA_ILi256EEENSA_ILi64EEENSA_ILi128EEEEEENS_12float_e5m2_tENS5_IJlSC_lEEESJ_SK_NS4_8TiledMMAINS4_8MMA_AtomIJNS4_10MMA_TraitsINS4_25SM100_MMA_F8F6F4_2x1SM_SSEJSJ_SJ_fSF_SG_NS4_17integral_constantINS4_4UMMA5MajorELSR_0EEESS_NSP_INSQ_7ScaleInELST_0EEESU_EEEEEENS4_6LayoutINS5_IJSC_SC_SC_EEENS5_IJNSA_ILi0EEESZ_SZ_EEEEENS5_IJNS4_10UnderscoreES12_S12_EEEEENS4_18SM100_TMA_2SM_LOADENS4_14ComposedLayoutINS4_7SwizzleILi3ELi4ELi3EEENS4_18smem_ptr_flag_bitsILi8EEENSX_INS5_IJNSA_ILi8EEESH_EEENS5_IJSH_SC_EEEEEEEvNS4_8identityENS4_28SM100_TMA_2SM_LOAD_MULTICASTES1F_vS1G_EENS_8epilogue10collective18CollectiveEpilogueINS1J_23Sm100TmaWarpSpecializedILi1ELi1ELi64ELb0ELb0EEEJNS5_IJSH_SG_SH_EEENS5_IJNSX_ISH_SC_EENSX_ISG_SC_EEEEESJ_SK_SJ_SK_NS1J_6fusion15FusionCallbacksIS1N_NS1S_17LinearCombinationISJ_fSJ_fLNS_15FloatRoundStyleE2EEES1O_S1R_JEEENS4_5SM1004TMEM4LOAD26SM100_TMEM_LOAD_32dp32b64xENS4_13SM90_TMA_LOADENS16_INS17_ILi2ELi4ELi3EEES1A_NSX_INS5_IJS1B_SG_EEENS5_IJSG_SC_EEEEEEENS4_39AutoVectorizingCopyWithAssumedAlignmentILi128EEENS4_14SM90_TMA_STOREES27_S29_S29_EEEvvEEEEvNT_6ParamsE,@"STO_CUDA_ENTRY STV_DEFAULT"
_ZN7cutlass13device_kernelINS_4gemm6kernel13GemmUniversalIN4cute5tupleIJiiiiEEENS1_10collective13CollectiveMmaINS1_35MainloopSm100TmaUmmaWarpSpecializedILi10ELi2ELi4ENS5_IJNS4_1CILi4EEENSA_ILi1EEESC_EEEEENS5_IJNSA_ILi256EEENSA_ILi64EEENSA_ILi128EEEEEENS_12float_e5m2_tENS5_IJlSC_lEEESJ_SK_NS4_8TiledMMAINS4_8MMA_AtomIJNS4_10MMA_TraitsINS4_25SM100_MMA_F8F6F4_2x1SM_SSEJSJ_SJ_fSF_SG_NS4_17integral_constantINS4_4UMMA5MajorELSR_0EEESS_NSP_INSQ_7ScaleInELST_0EEESU_EEEEEENS4_6LayoutINS5_IJSC_SC_SC_EEENS5_IJNSA_ILi0EEESZ_SZ_EEEEENS5_IJNS4_10UnderscoreES12_S12_EEEEENS4_18SM100_TMA_2SM_LOADENS4_14ComposedLayoutINS4_7SwizzleILi3ELi4ELi3EEENS4_18smem_ptr_flag_bitsILi8EEENSX_INS5_IJNSA_ILi8EEESH_EEENS5_IJSH_SC_EEEEEEEvNS4_8identityENS4_28SM100_TMA_2SM_LOAD_MULTICASTES1F_vS1G_EENS_8epilogue10collective18CollectiveEpilogueINS1J_23Sm100TmaWarpSpecializedILi1ELi1ELi64ELb0ELb0EEEJNS5_IJSH_SG_SH_EEENS5_IJNSX_ISH_SC_EENSX_ISG_SC_EEEEESJ_SK_SJ_SK_NS1J_6fusion15FusionCallbacksIS1N_NS1S_17LinearCombinationISJ_fSJ_fLNS_15FloatRoundStyleE2EEES1O_S1R_JEEENS4_5SM1004TMEM4LOAD26SM100_TMEM_LOAD_32dp32b64xENS4_13SM90_TMA_LOADENS16_INS17_ILi2ELi4ELi3EEES1A_NSX_INS5_IJS1B_SG_EEENS5_IJSG_SC_EEEEEEENS4_39AutoVectorizingCopyWithAssumedAlignmentILi128EEENS4_14SM90_TMA_STOREES27_S29_S29_EEEvvEEEEvNT_6ParamsE:
[----:B------:R-:W1:Y:S01]  /*0000*/  LDC R1, c[0x0][0x37c] ;  /* 0x0000df00ff017b82 */ /* 0x000e620000000800 */
[----:B------:R-:W2:Y:S01]  /*0010*/  S2R R131, SR_TID.X ;  /* 0x0000000000837919 */ /* 0x000ea20000002100 */
[----:B------:R-:W3:Y:S06]  /*0020*/  LDCU.64 UR8, c[0x0][0x890] ;  /* 0x00011200ff0877ac */ /* 0x000eec0008000a00 */
[----:B------:R-:W4:Y:S01]  /*0030*/  S2UR UR4, SR_CgaCtaId ;  /* 0x00000000000479c3 */ /* 0x000f220000008800 */
[----:B------:R-:W-:Y:S02]  /*0040*/  PRMT R141, RZ, 0x7610, R141 ;  /* 0x00007610ff8d7816 */ /* 0x000fe4000000008d */
[----:B------:R-:W-:Y:S01]  /*0050*/  ELECT P1, URZ, PT ;  /* 0x0000000000ff782f */ /* 0x000fe20003820000 */
[----:B---3--:R-:W-:-:S04]  /*0060*/  UISETP.NE.U32.AND UP0, UPT, UR8, URZ, UPT ;  /* 0x000000ff0800728c */ /* 0x008fc8000bf05070 */
[----:B------:R-:W-:Y:S02]  /*0070*/  UISETP.NE.AND.EX UP0, UPT, UR9, URZ, UPT, UP0 ;  /* 0x000000ff0900728c */ /* 0x000fe4000bf05300 */
[----:B----4-:R-:W-:Y:S02]  /*0080*/  ULOP3.LUT UR48, UR4, 0x1, URZ, 0xc0, !UPT ;  /* 0x0000000104307892 */ /* 0x010fe4000f8ec0ff */
[----:B------:R-:W-:Y:S01]  /*0090*/  ULOP3.LUT UR47, UR4, 0x1, URZ, 0x3c, !UPT ;  /* 0x00000001042f7892 */ /* 0x000fe2000f8e3cff */
[----:B--2---:R-:W-:-:S05]  /*00a0*/  SHF.R.U32.HI R142, RZ, 0x5, R131 ;  /* 0x00000005ff8e7819 */ /* 0x004fca0000011683 */
[----:B------:R-:W2:Y:S02]  /*00b0*/  SHFL.IDX PT, R0, R142, RZ, 0x1f ;  /* 0x00001fff8e007589 */ /* 0x000ea400000e0000 */
[----:B--2---:R-:W-:Y:S01]  /*00c0*/  R2UR UR13, R0 ;  /* 0x00000000000d72ca */ /* 0x004fe200000e0000 */
[----:B-1----:R-:W-:-:S14]  /*00d0*/  BRA.U UP0, `(.L_x_0) ;  /* 0x0000000100307547 */ /* 0x002fdc000b800000 */
[----:B------:R-:W1:Y:S02]  /*00e0*/  LDCU.64 UR4, c[0x0][0x888] ;  /* 0x00011100ff0477ac */ /* 0x000e640008000a00 */
[----:B-1----:R-:W-:-:S04]  /*00f0*/  UISETP.NE.U32.AND UP0, UPT, UR4, URZ, UPT ;  /* 0x000000ff0400728c */ /* 0x002fc8000bf05070 */
[----:B------:R-:W-:-:S09]  /*0100*/  UISETP.NE.AND.EX UP0, UPT, UR5, URZ, UPT, UP0 ;  /* 0x000000ff0500728c */ /* 0x000fd2000bf05300 */
[----:B------:R-:W-:Y:S05]  /*0110*/  BRA.U !UP0, `(.L_x_1) ;  /* 0x0000000108147547 */ /* 0x000fea000b800000 */
[----:B------:R-:W1:Y:S01]  /*0120*/  LDC.64 R2, c[0x0][0x888] ;  /* 0x00022200ff027b82 */ /* 0x000e620000000a00 */
[----:B------:R-:W1:Y:S02]  /*0130*/  LDCU.64 UR4, c[0x0][0x358] ;  /* 0x00006b00ff0477ac */ /* 0x000e640008000a00 */
[----:B-1----:R1:W5:Y:S01]  /*0140*/  LDG.E R71, desc[UR4][R2.64] ;  /* 0x0000000402477981 */ /* 0x002362000c1e1900 */
[----:B------:R-:W-:Y:S01]  /*0150*/  HFMA2 R141, -RZ, RZ, 0, 5.9604644775390625e-08 ;  /* 0x00000001ff8d7431 */ /* 0x000fe200000001ff */
[----:B------:R-:W-:Y:S05]  /*0160*/  BRA `(.L_x_0) ;  /* 0x00000000000c7947 */ /* 0x000fea0003800000 */
.L_x_1:
[----:B------:R-:W1:Y:S01]  /*0170*/  LDCU UR4, c[0x0][0x880] ;  /* 0x00011000ff0477ac */ /* 0x000e620008000800 */
[----:B------:R-:W-:Y:S01]  /*0180*/  HFMA2 R141, -RZ, RZ, 0, 5.9604644775390625e-08 ;  /* 0x00000001ff8d7431 */ /* 0x000fe200000001ff */
[----:B-1----:R-:W-:-:S07]  /*0190*/  MOV R71, UR4 ;  /* 0x0000000400477c02 */ /* 0x002fce0008000f00 */
.L_x_0:
[----:B------:R-:W2:Y:S02]  /*01a0*/  LDCU.64 UR4, c[0x0][0x8b0] ;  /* 0x00011600ff0477ac */ /* 0x000ea40008000a00 */
[----:B--2---:R-:W-:-:S04]  /*01b0*/  UISETP.NE.U32.AND UP0, UPT, UR4, URZ, UPT ;  /* 0x000000ff0400728c */ /* 0x004fc8000bf05070 */
[----:B------:R-:W-:-:S09]  /*01c0*/  UISETP.NE.AND.EX UP0, UPT, UR5, URZ, UPT, UP0 ;  /* 0x000000ff0500728c */ /* 0x000fd2000bf05300 */
[----:B------:R-:W-:Y:S05]  /*01d0*/  BRA.U UP0, `(.L_x_2) ;  /* 0x0000000100287547 */ /* 0x000fea000b800000 */
[----:B------:R-:W2:Y:S02]  /*01e0*/  LDCU.64 UR4, c[0x0][0x8a8] ;  /* 0x00011500ff0477ac */ /* 0x000ea40008000a00 */
[----:B--2---:R-:W-:-:S04]  /*01f0*/  UISETP.NE.U32.AND UP0, UPT, UR4, URZ, UPT ;  /* 0x000000ff0400728c */ /* 0x004fc8000bf05070 */
[----:B------:R-:W-:-:S09]  /*0200*/  UISETP.NE.AND.EX UP0, UPT, UR5, URZ, UPT, UP0 ;  /* 0x000000ff0500728c */ /* 0x000fd2000bf05300 */
[----:B------:R-:W-:Y:S05]  /*0210*/  BRA.U !UP0, `(.L_x_3) ;  /* 0x0000000108107547 */ /* 0x000fea000b800000 */
[----:B-1----:R-:W1:Y:S01]  /*0220*/  LDC.64 R2, c[0x0][0x8a8] ;  /* 0x00022a00ff027b82 */ /* 0x002e620000000a00 */
[----:B------:R-:W1:Y:S02]  /*0230*/  LDCU.64 UR4, c[0x0][0x358] ;  /* 0x00006b00ff0477ac */ /* 0x000e640008000a00 */
[----:B-1----:R2:W5:Y:S01]  /*0240*/  LDG.E R70, desc[UR4][R2.64] ;  /* 0x0000000402467981 */ /* 0x002562000c1e1900 */
[----:B------:R-:W-:Y:S05]  /*0250*/  BRA `(.L_x_2) ;  /* 0x0000000000087947 */ /* 0x000fea0003800000 */
.L_x_3:
[----:B------:R-:W2:Y:S02]  /*0260*/  LDCU UR4, c[0x0][0x8a0] ;  /* 0x00011400ff0477ac */ /* 0x000ea40008000800 */
[----:B--2---:R-:W-:Y:S02]  /*0270*/  MOV R70, UR4 ;  /* 0x0000000400467c02 */ /* 0x004fe40008000f00 */
.L_x_2:
[----:B------:R-:W-:Y:S01]  /*0280*/  IMAD.U32 R0, RZ, RZ, UR13 ;  /* 0x0000000dff007e24 */ /* 0x000fe2000f8e00ff */
[----:B------:R-:W-:Y:S04]  /*0290*/  BSSY.RECONVERGENT B0, `(.L_x_4) ;  /* 0x000000c000007945 */ /* 0x000fe80003800200 */
[C---:B------:R-:W-:Y:S02]  /*02a0*/  ISETP.NE.OR P2, PT, R0.reuse, 0x1, !P1 ;  /* 0x000000010000780c */ /* 0x040fe40004f45670 */
[----:B------:R-:W-:-:S11]  /*02b0*/  ISETP.NE.OR P0, PT, R0, 0x3, !P1 ;  /* 0x000000030000780c */ /* 0x000fd60004f05670 */
[----:B------:R-:W-:Y:S05]  /*02c0*/  @P2 BRA `(.L_x_5) ;  /* 0x0000000000202947 */ /* 0x000fea0003800000 */
[----:B------:R-:W3:Y:S02]  /*02d0*/  LDCU.64 UR4, c[0x0][0x348] ;  /* 0x00006900ff0477ac */ /* 0x000ee40008000a00 */
[----:B---3--:R-:W-:Y:S02]  /*02e0*/  UIADD3 UR6, UP1, UPT, UR4, 0x80, URZ ;  /* 0x0000008004067890 */ /* 0x008fe4000ff3e0ff */
[----:B------:R-:W-:Y:S02]  /*02f0*/  UIADD3 UR4, UP0, UPT, UR4, 0x180, URZ ;  /* 0x0000018004047890 */ /* 0x000fe4000ff1e0ff */
[----:B------:R-:W-:Y:S02]  /*0300*/  UIADD3.X UR7, UPT, UPT, URZ, UR5, URZ, UP1, !UPT ;  /* 0x00000005ff077290 */ /* 0x000fe40008ffe4ff */
[----:B------:R-:W-:-:S07]  /*0310*/  UIADD3.X UR5, UPT, UPT, URZ, UR5, URZ, UP0, !UPT ;  /* 0x00000005ff057290 */ /* 0x000fce00087fe4ff */
[----:B------:R3:W-:Y:S02]  /*0320*/  UTMACCTL.PF [UR6] ;  /* 0x00000000060079b9 */ /* 0x0007e40008040000 */
[----:B------:R3:W-:Y:S02]  /*0330*/  UTMACCTL.PF [UR4] ;  /* 0x00000000040079b9 */ /* 0x0007e40008040000 */
[----:B---3--:R-:W-:Y:S01]  /*0340*/  NOP ;  /* 0x0000000000007918 */ /* 0x008fe20000000000 */
.L_x_5:
[----:B------:R-:W-:Y:S05]  /*0350*/  BSYNC.RECONVERGENT B0 ;  /* 0x0000000000007941 */ /* 0x000fea0003800200 */
.L_x_4:
[----:B------:R-:W-:Y:S04]  /*0360*/  BSSY.RECONVERGENT B0, `(.L_x_6) ;  /* 0x000000a000007945 */ /* 0x000fe80003800200 */
        /* <DEDUP_REMOVED lines=9> */
.L_x_7:
[----:B------:R-:W-:Y:S05]  /*0400*/  BSYNC.RECONVERGENT B0 ;  /* 0x0000000000007941 */ /* 0x000fea0003800200 */
.L_x_6:
[----:B------:R-:W3:Y:S01]  /*0410*/  LDCU.64 UR4, c[0x0][0x888] ;  /* 0x00011100ff0477ac */ /* 0x000ee20008000a00 */
[----:B------:R-:W-:Y:S02]  /*0420*/  UISETP.EQ.U32.AND UP2, UPT, UR8, URZ, UPT ;  /* 0x000000ff0800728c */ /* 0x000fe4000bf42070 */
[----:B------:R-:W-:Y:S02]  /*0430*/  UPLOP3.LUT UP4, UPT, UPT, UPT, UPT, 0x80, 0x8 ;  /* 0x000000000008789c */ /* 0x000fe40003f8f070 */
[----:B---3--:R-:W-:-:S04]  /*0440*/  UISETP.NE.U32.AND UP0, UPT, UR4, URZ, UPT ;  /* 0x000000ff0400728c */ /* 0x008fc8000bf05070 */
[----:B------:R-:W-:-:S04]  /*0450*/  UISETP.NE.AND.EX UP1, UPT, UR5, URZ, UPT, UP0 ;  /* 0x000000ff0500728c */ /* 0x000fc8000bf25300 */
[----:B------:R-:W-:-:S04]  /*0460*/  UISETP.EQ.OR.EX UP3, UPT, UR9, URZ, !UP1, UP2 ;  /* 0x000000ff0900728c */ /* 0x000fc8000cf62720 */
[----:B------:R-:W-:-:S05]  /*0470*/  UP2UR UR60, UPR, URZ, 0x8 ;  /* 0x00000008ff3c7883 */ /* 0x000fca0008000000 */
[----:B------:R-:W-:Y:S07]  /*0480*/  BRA.U !UP3, `(.L_x_8) ;  /* 0x000000010b207547 */ /* 0x000fee000b800000 */
[----:B------:R-:W-:Y:S01]  /*0490*/  UISETP.NE.U32.AND UP2, UPT, UR8, URZ, UPT ;  /* 0x000000ff0800728c */ /* 0x000fe2000bf45070 */
[----:B-----5:R-:W-:Y:S01]  /*04a0*/  FSETP.NEU.AND P0, PT, R71, RZ, PT ;  /* 0x000000ff4700720b */ /* 0x020fe20003f0d000 */
[----:B------:R-:W-:Y:S02]  /*04b0*/  USEL UR4, URZ, 0xffffffff, UP1 ;  /* 0xffffffffff047887 */ /* 0x000fe40008800000 */
[----:B------:R-:W-:-:S10]  /*04c0*/  UISETP.NE.AND.EX UP2, UPT, UR9, URZ, UPT, UP2 ;  /* 0x000000ff0900728c */ /* 0x000fd4000bf45320 */
[----:B------:R-:W-:Y:S01]  /*04d0*/  VOTEU.ANY UP0, P0 ;  /* 0x0000000000ff7886 */ /* 0x000fe20000000100 */
[----:B------:R-:W-:-:S04]  /*04e0*/  @!UP2 USEL UR4, URZ, 0xffffffff, UP0 ;  /* 0xffffffffff04a887 */ /* 0x000fc80008000000 */
[----:B------:R-:W-:-:S04]  /*04f0*/  ULOP3.LUT UR4, UR4, 0x1, URZ, 0xc0, !UPT ;  /* 0x0000000104047892 */ /* 0x000fc8000f8ec0ff */
[----:B------:R-:W-:-:S11]  /*0500*/  UISETP.NE.U32.AND UP4, UPT, UR4, 0x1, UPT ;  /* 0x000000010400788c */ /* 0x000fd6000bf85070 */
.L_x_8:
[----:B------:R-:W3:Y:S01]  /*0510*/  SHFL.IDX PT, R0, R142, RZ, 0x1f ;  /* 0x00001fff8e007589 */ /* 0x000ee200000e0000 */
[----:B------:R-:W-:-:S04]  /*0520*/  UISETP.NE.AND UP0, UPT, UR13, 0x2, UPT ;  /* 0x000000020d00788c */ /* 0x000fc8000bf05270 */
[----:B------:R-:W-:Y:S02]  /*0530*/  UISETP.EQ.AND UP2, UPT, UR48, URZ, !UP0 ;  /* 0x000000ff3000728c */ /* 0x000fe4000c742270 */
[----:B------:R-:W-:-:S04]  /*0540*/  USEL UR43, URZ, 0x1, UP0 ;  /* 0x00000001ff2b7887 */ /* 0x000fc80008000000 */
[----:B------:R-:W-:Y:S02]  /*0550*/  PLOP3.LUT P3, PT, P1, PT, UP2, 0x80, 0x8 ;  /* 0x000000000008781c */ /* 0x000fe40000f6f028 */
[----:B---3--:R-:W-:-:S13]  /*0560*/  ISETP.NE.AND P0, PT, R0, RZ, PT ;  /* 0x000000ff0000720c */ /* 0x008fda0003f05270 */
[----:B------:R-:W-:Y:S05]  /*0570*/  @P0 BRA `(.L_x_9) ;  /* 0x0000000000940947 */ /* 0x000fea0003800000 */
[----:B------:R-:W-:Y:S01]  /*0580*/  ELECT P0, URZ, PT ;  /* 0x0000000000ff782f */ /* 0x000fe20003800000 */
[----:B------:R-:W-:-:S12]  /*0590*/  BSSY.RECONVERGENT B0, `(.L_x_9) ;  /* 0x0000023000007945 */ /* 0x000fd80003800200 */
[----:B------:R-:W-:Y:S05]  /*05a0*/  @!P0 BRA `(.L_x_10) ;  /* 0x0000000000848947 */ /* 0x000fea0003800000 */
[----:B------:R-:W3:Y:S01]  /*05b0*/  S2UR UR5, SR_CgaCtaId ;  /* 0x00000000000579c3 */ /* 0x000ee20000008800 */
[----:B------:R-:W-:Y:S01]  /*05c0*/  UMOV UR4, 0x400 ;  /* 0x0000040000047882 */ /* 0x000fe20000000000 */
[----:B------:R-:W-:Y:S01]  /*05d0*/  UMOV UR8, 0x1 ;  /* 0x0000000100087882 */ /* 0x000fe20000000000 */
[----:B------:R-:W-:Y:S01]  /*05e0*/  UMOV UR6, 0x2 ;  /* 0x0000000200067882 */ /* 0x000fe20000000000 */
[----:B------:R-:W-:-:S04]  /*05f0*/  UIADD3 UR8, UPT, UPT, -UR8, 0x100000, URZ ;  /* 0x0010000008087890 */ /* 0x000fc8000fffe1ff */
[----:B------:R-:W-:Y:S02]  /*0600*/  USHF.L.U32 UR9, UR8, 0xb, URZ ;  /* 0x0000000b08097899 */ /* 0x000fe400080006ff */
[----:B------:R-:W-:Y:S02]  /*0610*/  USHF.L.U32 UR8, UR8, 0x1, URZ ;  /* 0x0000000108087899 */ /* 0x000fe400080006ff */
[----:B------:R-:W-:-:S04]  /*0620*/  UIADD3 UR6, UPT, UPT, -UR6, 0x100000, URZ ;  /* 0x0010000006067890 */ /* 0x000fc8000fffe1ff */
[----:B------:R-:W-:Y:S02]  /*0630*/  USHF.L.U32 UR7, UR6, 0xb, URZ ;  /* 0x0000000b06077899 */ /* 0x000fe400080006ff */
[----:B------:R-:W-:Y:S02]  /*0640*/  USHF.L.U32 UR6, UR6, 0x1, URZ ;  /* 0x0000000106067899 */ /* 0x000fe400080006ff */
[----:B---3--:R-:W-:Y:S01]  /*0650*/  ULEA UR4, UR5, UR4, 0x18 ;  /* 0x0000000405047291 */ /* 0x008fe2000f8ec0ff */
[----:B------:R-:W3:Y:S11]  /*0660*/  FENCE.VIEW.ASYNC.S ;  /* 0x00000000000073c6 */ /* 0x000ef60000000000 */
[----:B---3--:R3:W4:Y:S01]  /*0670*/  SYNCS.EXCH.64 URZ, [UR4], UR8 ;  /* 0x0000000804ff75b2 */ /* 0x0087220008000100 */
[----:B------:R3:W1:Y:S01]  /*0680*/  SYNCS.EXCH.64 URZ, [UR4+0x50], UR6 ;  /* 0x0000500604ff75b2 */ /* 0x0006620008000100 */
        /* <DEDUP_REMOVED lines=17> */
[----:B------:R3:W1:Y:S02]  /*07a0*/  SYNCS.EXCH.64 URZ, [UR4+0x98], UR6 ;  /* 0x0000980604ff75b2 */ /* 0x0006640008000100 */
[----:B---3--:R-:W-:Y:S01]  /*07b0*/  NOP ;  /* 0x0000000000007918 */ /* 0x008fe20000000000 */
.L_x_10:
[----:B------:R-:W-:Y:S05]  /*07c0*/  BSYNC.RECONVERGENT B0 ;  /* 0x0000000000007941 */ /* 0x000fea0003800200 */
.L_x_9:
[----:B------:R-:W3:Y:S01]  /*07d0*/  SHFL.IDX PT, R0, R142, RZ, 0x1f ;  /* 0x00001fff8e007589 */ /* 0x000ee200000e0000 */
[----:B------:R-:W-:Y:S01]  /*07e0*/  NOP ;  /* 0x0000000000007918 */ /* 0x000fe20000000000 */
[----:B---3--:R-:W-:-:S13]  /*07f0*/  ISETP.NE.AND P0, PT, R0, 0x1, PT ;  /* 0x000000010000780c */ /* 0x008fda0003f05270 */
[----:B------:R-:W-:Y:S05]  /*0800*/  @P0 BRA `(.L_x_11) ;  /* 0x0000000000400947 */ /* 0x000fea0003800000 */
        /* <DEDUP_REMOVED lines=9> */
[----:B------:R-:W-:Y:S01]  /*08a0*/  USHF.L.U32 UR6, UR6, 0x1, URZ ;  /* 0x0000000106067899 */ /* 0x000fe200080006ff */
[----:B------:R-:W-:Y:S01]  /*08b0*/  ELECT P0, URZ, PT ;  /* 0x0000000000ff782f */ /* 0x000fe20003800000 */
[----:B---3--:R-:W-:Y:S01]  /*08c0*/  ULEA UR4, UR5, UR4, 0x18 ;  /* 0x0000000405047291 */ /* 0x008fe2000f8ec0ff */
[----:B------:R-:W3:Y:S11]  /*08d0*/  FENCE.VIEW.ASYNC.S ;  /* 0x00000000000073c6 */ /* 0x000ef60000000000 */
[----:B---3--:R3:W1:Y:S01]  /*08e0*/  SYNCS.EXCH.64 URZ, [UR4+0xa0], UR8 ;  /* 0x0000a00804ff75b2 */ /* 0x0086620008000100 */
[----:B------:R3:W1:Y:S01]  /*08f0*/  SYNCS.EXCH.64 URZ, [UR4+0xa8], UR6 ;  /* 0x0000a80604ff75b2 */ /* 0x0006620008000100 */
[----:B------:R-:W-:Y:S01]  /*0900*/  NOP ;  /* 0x0000000000007918 */ /* 0x000fe20000000000 */
.L_x_11:
[----:B------:R-:W2:Y:S01]  /*0910*/  SHFL.IDX PT, R0, R142, RZ, 0x1f ;  /* 0x00001fff8e007589 */ /* 0x000ea200000e0000 */
[----:B------:R-:W-:Y:S01]  /*0920*/  NOP ;  /* 0x0000000000007918 */ /* 0x000fe20000000000 */
[----:B--2---:R-:W-:-:S13]  /*0930*/  ISETP.NE.AND P0, PT, R0, 0x3, PT ;  /* 0x000000030000780c */ /* 0x004fda0003f05270 */
[----:B------:R-:W-:Y:S05]  /*0940*/  @P0 BRA `(.L_x_12) ;  /* 0x0000000000300947 */ /* 0x000fea0003800000 */
[----:B------:R-:W2:Y:S01]  /*0950*/  S2UR UR5, SR_CgaCtaId ;  /* 0x00000000000579c3 */ /* 0x000ea20000008800 */
[----:B---3--:R-:W-:Y:S01]  /*0960*/  UMOV UR6, 0x400 ;  /* 0x0000040000067882 */ /* 0x008fe20000000000 */
[----:B------:R-:W-:Y:S01]  /*0970*/  UMOV UR4, 0x20 ;  /* 0x0000002000047882 */ /* 0x000fe20000000000 */
[----:B------:R-:W-:Y:S01]  /*0980*/  ELECT P0, URZ, PT ;  /* 0x0000000000ff782f */ /* 0x000fe20003800000 */
[----:B--2---:R-:W-:Y:S02]  /*0990*/  ULEA UR6, UR5, UR6, 0x18 ;  /* 0x0000000605067291 */ /* 0x004fe4000f8ec0ff */
[----:B------:R-:W-:-:S04]  /*09a0*/  UIADD3 UR4, UPT, UPT, -UR4, 0x100000, URZ ;  /* 0x0010000004047890 */ /* 0x000fc8000fffe1ff */
[----:B------:R-:W-:Y:S02]  /*09b0*/  USHF.L.U32 UR5, UR4, 0xb, URZ ;  /* 0x0000000b04057899 */ /* 0x000fe400080006ff */
[----:B------:R-:W-:Y:S01]  /*09c0*/  USHF.L.U32 UR4, UR4, 0x1, URZ ;  /* 0x0000000104047899 */ /* 0x000fe200080006ff */
[----:B------:R-:W2:Y:S11]  /*09d0*/  FENCE.VIEW.ASYNC.S ;  /* 0x00000000000073c6 */ /* 0x000eb60000000000 */
[----:B--2---:R2:W3:Y:S01]  /*09e0*/  SYNCS.EXCH.64 URZ, [UR6+0xb0], UR4 ;  /* 0x0000b00406ff75b2 */ /* 0x0044e20008000100 */
[----:B------:R2:W1:Y:S01]  /*09f0*/  SYNCS.EXCH.64 URZ, [UR6+0xb8], UR4 ;  /* 0x0000b80406ff75b2 */ /* 0x0004620008000100 */
[----:B------:R-:W-:Y:S01]  /*0a00*/  NOP ;  /* 0x0000000000007918 */ /* 0x000fe20000000000 */
.L_x_12:
[----:B------:R-:W4:Y:S01]  /*0a10*/  SHFL.IDX PT, R0, R142, RZ, 0x1f ;  /* 0x00001fff8e007589 */ /* 0x000f2200000e0000 */
[----:B------:R-:W-:Y:S01]  /*0a20*/  NOP ;  /* 0x0000000000007918 */ /* 0x000fe20000000000 */
[----:B----4-:R-:W-:-:S13]  /*0a30*/  ISETP.NE.AND P0, PT, R0, 0x4, PT ;  /* 0x000000040000780c */ /* 0x010fda0003f05270 */
[----:B------:R-:W-:Y:S05]  /*0a40*/  @P0 BRA `(.L_x_13) ;  /* 0x00000000004c0947 */ /* 0x000fea0003800000 */
[----:B--2---:R-:W2:Y:S01]  /*0a50*/  S2UR UR5, SR_CgaCtaId ;  /* 0x00000000000579c3 */ /* 0x004ea20000008800 */
[----:B---3--:R-:W-:Y:S01]  /*0a60*/  UMOV UR4, 0x3a0 ;  /* 0x000003a000047882 */ /* 0x008fe20000000000 */
[----:B------:R-:W-:Y:S01]  /*0a70*/  UMOV UR6, 0x400 ;  /* 0x0000040000067882 */ /* 0x000fe20000000000 */
[----:B------:R-:W-:Y:S01]  /*0a80*/  USEL UR4, UR4, 0x320, UP4 ;  /* 0x0000032004047887 */ /* 0x000fe2000a000000 */
[----:B------:R-:W-:Y:S01]  /*0a90*/  UMOV UR8, 0x1 ;  /* 0x0000000100087882 */ /* 0x000fe20000000000 */
[----:B------:R-:W-:Y:S01]  /*0aa0*/  ELECT P0, URZ, PT ;  /* 0x0000000000ff782f */ /* 0x000fe20003800000 */
[----:B------:R-:W-:-:S04]  /*0ab0*/  UIADD3 UR8, UPT, UPT, -UR8, 0x100000, URZ ;  /* 0x0010000008087890 */ /* 0x000fc8000fffe1ff */
[----:B------:R-:W-:Y:S02]  /*0ac0*/  USHF.L.U32 UR9, UR8, 0xb, URZ ;  /* 0x0000000b08097899 */ /* 0x000fe400080006ff */
[----:B------:R-:W-:Y:S02]  /*0ad0*/  USHF.L.U32 UR8, UR8, 0x1, URZ ;  /* 0x0000000108087899 */ /* 0x000fe400080006ff */
[----:B--2---:R-:W-:Y:S02]  /*0ae0*/  ULEA UR6, UR5, UR6, 0x18 ;  /* 0x0000000605067291 */ /* 0x004fe4000f8ec0ff */
[----:B------:R-:W-:-:S04]  /*0af0*/  UIADD3 UR4, UPT, UPT, -UR4, 0x100000, URZ ;  /* 0x0010000004047890 */ /* 0x000fc8000fffe1ff */
[----:B------:R-:W-:Y:S02]  /*0b00*/  USHF.L.U32 UR5, UR4, 0xb, URZ ;  /* 0x0000000b04057899 */ /* 0x000fe400080006ff */
[----:B------:R-:W-:Y:S01]  /*0b10*/  USHF.L.U32 UR4, UR4, 0x1, URZ ;  /* 0x0000000104047899 */ /* 0x000fe200080006ff */
[----:B------:R-:W2:Y:S03]  /*0b20*/  FENCE.VIEW.ASYNC.S ;  /* 0x00000000000073c6 */ /* 0x000ea60000000000 */
[----:B--2---:R4:W2:Y:S08]  /*0b30*/  SYNCS.EXCH.64 URZ, [UR6+0xc0], UR8 ;  /* 0x0000c00806ff75b2 */ /* 0x0048b00008000100 */
[----:B------:R4:W3:Y:S01]  /*0b40*/  SYNCS.EXCH.64 URZ, [UR6+0xd0], UR4 ;  /* 0x0000d00406ff75b2 */ /* 0x0008e20008000100 */
[----:B------:R4:W1:Y:S01]  /*0b50*/  SYNCS.EXCH.64 URZ, [UR6+0xc8], UR8 ;  /* 0x0000c80806ff75b2 */ /* 0x0008620008000100 */
[----:B------:R4:W1:Y:S02]  /*0b60*/  SYNCS.EXCH.64 URZ, [UR6+0xd8], UR4 ;  /* 0x0000d80406ff75b2 */ /* 0x0008640008000100 */
[----:B----4-:R-:W-:Y:S01]  /*0b70*/  NOP ;  /* 0x0000000000007918 */ /* 0x010fe20000000000 */
.L_x_13:
[----:B------:R-:W4:Y:S01]  /*0b80*/  SHFL.IDX PT, R0, R142, RZ, 0x1f ;  /* 0x00001fff8e007589 */ /* 0x000f2200000e0000 */
[----:B------:R-:W-:Y:S01]  /*0b90*/  NOP ;  /* 0x0000000000007918 */ /* 0x000fe20000000000 */
[----:B----4-:R-:W-:-:S13]  /*0ba0*/  ISETP.NE.AND P0, PT, R0, 0x5, PT ;  /* 0x000000050000780c */ /* 0x010fda0003f05270 */
[----:B------:R-:W-:Y:S05]  /*0bb0*/  @P0 BRA `(.L_x_14) ;  /* 0x0000000000580947 */ /* 0x000fea0003800000 */
[----:B--2---:R-:W2:Y:S01]  /*0bc0*/  S2UR UR5, SR_CgaCtaId ;  /* 0x00000000000579c3 */ /* 0x004ea20000008800 */
[----:B---3--:R-:W-:Y:S01]  /*0bd0*/  UMOV UR4, 0x400 ;  /* 0x0000040000047882 */ /* 0x008fe20000000000 */
        /* <DEDUP_REMOVED lines=9> */
[----:B--2---:R-:W-:Y:S01]  /*0c70*/  ULEA UR4, UR5, UR4, 0x18 ;  /* 0x0000000405047291 */ /* 0x004fe2000f8ec0ff */
[----:B------:R-:W2:Y:S11]  /*0c80*/  FENCE.VIEW.ASYNC.S ;  /* 0x00000000000073c6 */ /* 0x000eb60000000000 */
[----:B--2---:R4:W2:Y:S01]  /*0c90*/  SYNCS.EXCH.64 URZ, [UR4+0xe0], UR6 ;  /* 0x0000e00604ff75b2 */ /* 0x0048a20008000100 */
[----:B------:R4:W3:Y:S01]  /*0ca0*/  SYNCS.EXCH.64 URZ, [UR4+0x100], UR8 ;  /* 0x0001000804ff75b2 */ /* 0x0008e20008000100 */
[----:B------:R4:W1:Y:S01]  /*0cb0*/  SYNCS.EXCH.64 URZ, [UR4+0xe8], UR6 ;  /* 0x0000e80604ff75b2 */ /* 0x0008620008000100 */
[----:B------:R4:W1:Y:S01]  /*0cc0*/  SYNCS.EXCH.64 URZ, [UR4+0x108], UR8 ;  /* 0x0001080804ff75b2 */ /* 0x0008620008000100 */
[----:B------:R4:W1:Y:S01]  /*0cd0*/  SYNCS.EXCH.64 URZ, [UR4+0xf0], UR6 ;  /* 0x0000f00604ff75b2 */ /* 0x0008620008000100 */
[----:B------:R4:W1:Y:S01]  /*0ce0*/  SYNCS.EXCH.64 URZ, [UR4+0x110], UR8 ;  /* 0x0001100804ff75b2 */ /* 0x0008620008000100 */
[----:B------:R4:W1:Y:S01]  /*0cf0*/  SYNCS.EXCH.64 URZ, [UR4+0xf8], UR6 ;  /* 0x0000f80604ff75b2 */ /* 0x0008620008000100 */
[----:B------:R4:W1:Y:S02]  /*0d00*/  SYNCS.EXCH.64 URZ, [UR4+0x118], UR8 ;  /* 0x0001180804ff75b2 */ /* 0x0008640008000100 */
[----:B----4-:R-:W-:Y:S01]  /*0d10*/  NOP ;  /* 0x0000000000007918 */ /* 0x010fe20000000000 */
.L_x_14:
[----:B------:R-:W4:Y:S01]  /*0d20*/  SHFL.IDX PT, R0, R142, RZ, 0x1f ;  /* 0x00001fff8e007589 */ /* 0x000f2200000e0000 */
[----:B------:R-:W-:Y:S01]  /*0d30*/  ISETP.NE.OR P1, PT, RZ, UR13, !P1 ;  /* 0x0000000dff007c0c */ /* 0x000fe2000cf25670 */
[----:B------:R-:W-:Y:S01]  /*0d40*/  NOP ;  /* 0x0000000000007918 */ /* 0x000fe20000000000 */
[----:B----4-:R-:W-:-:S13]  /*0d50*/  ISETP.NE.AND P0, PT, R0, 0x3, PT ;  /* 0x000000030000780c */ /* 0x010fda0003f05270 */
[----:B------:R-:W-:Y:S05]  /*0d60*/  @P0 BRA `(.L_x_15) ;  /* 0x0000000000380947 */ /* 0x000fea0003800000 */
[----:B--2---:R-:W2:Y:S01]  /*0d70*/  S2UR UR5, SR_CgaCtaId ;  /* 0x00000000000579c3 */ /* 0x004ea20000008800 */
[----:B---3--:R-:W-:Y:S01]  /*0d80*/  UMOV UR4, 0x400 ;  /* 0x0000040000047882 */ /* 0x008fe20000000000 */
[----:B------:R-:W-:Y:S01]  /*0d90*/  UMOV UR6, 0x20 ;  /* 0x0000002000067882 */ /* 0x000fe20000000000 */
[----:B------:R-:W-:Y:S01]  /*0da0*/  ELECT P0, URZ, PT ;  /* 0x0000000000ff782f */ /* 0x000fe20003800000 */
[----:B------:R-:W-:-:S04]  /*0db0*/  UIADD3 UR6, UPT, UPT, -UR6, 0x100000, URZ ;  /* 0x0010000006067890 */ /* 0x000fc8000fffe1ff */
[----:B------:R-:W-:Y:S02]  /*0dc0*/  USHF.L.U32 UR7, UR6, 0xb, URZ ;  /* 0x0000000b06077899 */ /* 0x000fe400080006ff */
[----:B------:R-:W-:Y:S02]  /*0dd0*/  USHF.L.U32 UR6, UR6, 0x1, URZ ;  /* 0x0000000106067899 */ /* 0x000fe400080006ff */
[----:B--2---:R-:W-:Y:S01]  /*0de0*/  ULEA UR4, UR5, UR4, 0x18 ;  /* 0x0000000405047291 */ /* 0x004fe2000f8ec0ff */
[----:B------:R-:W2:Y:S11]  /*0df0*/  FENCE.VIEW.ASYNC.S ;  /* 0x00000000000073c6 */ /* 0x000eb60000000000 */
[----:B--2---:R4:W2:Y:S01]  /*0e00*/  SYNCS.EXCH.64 URZ, [UR4+0x120], UR6 ;  /* 0x0001200604ff75b2 */ /* 0x0048a20008000100 */
[----:B------:R4:W3:Y:S01]  /*0e10*/  SYNCS.EXCH.64 URZ, [UR4+0x130], UR6 ;  /* 0x0001300604ff75b2 */ /* 0x0008e20008000100 */
[----:B------:R4:W1:Y:S01]  /*0e20*/  SYNCS.EXCH.64 URZ, [UR4+0x128], UR6 ;  /* 0x0001280604ff75b2 */ /* 0x0008620008000100 */
[----:B------:R4:W1:Y:S02]  /*0e30*/  SYNCS.EXCH.64 URZ, [UR4+0x138], UR6 ;  /* 0x0001380604ff75b2 */ /* 0x0008640008000100 */
[----:B----4-:R-:W-:Y:S01]  /*0e40*/  NOP ;  /* 0x0000000000007918 */ /* 0x010fe20000000000 */
.L_x_15:
[----:B---3--:R-:W3:Y:S01]  /*0e50*/  S2UR UR7, SR_CgaCtaId ;  /* 0x00000000000779c3 */ /* 0x008ee20000008800 */
[----:B------:R-:W-:Y:S01]  /*0e60*/  VOTEU.ALL UP0, P1 ;  /* 0x0000000000ff7886 */ /* 0x000fe20000800000 */
[----:B--2---:R-:W-:Y:S01]  /*0e70*/  UMOV UR4, 0x20 ;  /* 0x0000002000047882 */ /* 0x004fe20000000000 */
[----:B------:R-:W-:Y:S01]  /*0e80*/  NOP ;  /* 0x0000000000007918 */ /* 0x000fe20000000000 */
[----:B------:R-:W-:Y:S01]  /*0e90*/  LOP3.LUT R0, R131, 0x1f, RZ, 0xc0, !PT ;  /* 0x0000001f83007812 */ /* 0x000fe200078ec0ff */
[----:B------:R-:W-:Y:S01]  /*0ea0*/  UISETP.NE.AND UP5, UPT, UR13, URZ, UPT ;  /* 0x000000ff0d00728c */ /* 0x000fe2000bfa5270 */
[----:B------:R-:W-:Y:S01]  /*0eb0*/  @!UP0 UMOV UR6, 0x400 ;  /* 0x0000040000068882 */ /* 0x000fe20000000000 */
[----:B------:R-:W-:-:S04]  /*0ec0*/  @!UP0 UIADD3 UR4, UPT, UPT, -UR4, 0x100000, URZ ;  /* 0x0010000004048890 */ /* 0x000fc8000fffe1ff */
[----:B------:R-:W-:Y:S02]  /*0ed0*/  @!UP0 USHF.L.U32 UR5, UR4, 0xb, URZ ;  /* 0x0000000b04058899 */ /* 0x000fe400080006ff */
[----:B------:R-:W-:Y:S02]  /*0ee0*/  @!UP0 USHF.L.U32 UR4, UR4, 0x1, URZ ;  /* 0x0000000104048899 */ /* 0x000fe400080006ff */
[----:B---3--:R-:W-:Y:S01]  /*0ef0*/  @!UP0 ULEA UR6, UR7, UR6, 0x18 ;  /* 0x0000000607068291 */ /* 0x008fe2000f8ec0ff */
[----:B------:R-:W2:Y:S01]  /*0f00*/  LDCU UR7, c[0x0][0x36c] ;  /* 0x00006d80ff0777ac */ /* 0x000ea20008000800 */
[----:B------:R-:W-:Y:S01]  /*0f10*/  VOTEU.ALL UP0, P1 ;  /* 0x0000000000ff7886 */ /* 0x000fe20000800000 */
[----:B------:R-:W3:Y:S09]  /*0f20*/  FENCE.VIEW.ASYNC.S ;  /* 0x00000000000073c6 */ /* 0x000ef20000000000 */
[----:B---3--:R3:W4:Y:S01]  /*0f30*/  @!UP0 SYNCS.EXCH.64 URZ, [UR6+0x140], UR4 ;  /* 0x0001400406ff85b2 */ /* 0x0087220008000100 */
[----:B--2---:R-:W-:-:S09]  /*0f40*/  UISETP.EQ.U32.AND UP6, UPT, UR7, 0x1, UPT ;  /* 0x000000010700788c */ /* 0x004fd2000bfc2070 */
[----:B---3--:R-:W-:Y:S05]  /*0f50*/  BRA.U !UP6, `(.L_x_16) ;  /* 0x000000010e087547 */ /* 0x008fea000b800000 */
[----:B-1--4-:R-:W-:Y:S01]  /*0f60*/  UCGABAR_ARV ;  /* 0x00000000000079c7 */ /* 0x012fe20008000000 */
[----:B------:R-:W-:Y:S05]  /*0f70*/  BRA `(.L_x_17) ;  /* 0x0000000000047947 */ /* 0x000fea0003800000 */
.L_x_16:
[----:B-1--4-:R-:W-:Y:S01]  /*0f80*/  NOP ;  /* 0x0000000000007918 */ /* 0x012fe20000000000 */
.L_x_17:
[----:B------:R-:W1:Y:S01]  /*0f90*/  S2UR UR21, SR_CTAID.X ;  /* 0x00000000001579c3 */ /* 0x000e620000002500 */
[----:B------:R-:W-:-:S05]  /*0fa0*/  CS2R.32 R3, SR_CgaSize ;  /* 0x0000000000037805 */ /* 0x000fca0000008a00 */
[----:B------:R-:W-:-:S05]  /*0fb0*/  IMAD R3, R3, -0xa0, RZ ;  /* 0xffffff6003037824 */ /* 0x000fca00078e02ff */
[----:B------:R-:W-:-:S14]  /*0fc0*/  R2UR UR5, R3 ;  /* 0x00000000030572ca */ /* 0x000fdc00000e0000 */
[----:B------:R-:W2:Y:S01]  /*0fd0*/  LDCU UR5, c[0x0][UR5+0x2b0] ;  /* 0x00005600050577ac */ /* 0x000ea20008000800 */
[----:B------:R-:W-:-:S05]  /*0fe0*/  CS2R.32 R3, SR_CgaSize ;  /* 0x0000000000037805 */ /* 0x000fca0000008a00 */
[----:B------:R-:W-:-:S05]  /*0ff0*/  IMAD R3, R3, -0xa0, RZ ;  /* 0xffffff6003037824 */ /* 0x000fca00078e02ff */
[----:B------:R-:W-:-:S14]  /*1000*/  R2UR UR4, R3 ;  /* 0x00000000030472ca */ /* 0x000fdc00000e0000 */
[----:B------:R-:W3:Y:S01]  /*1010*/  LDCU UR4, c[0x0][UR4+0x2b4] ;  /* 0x00005680040477ac */ /* 0x000ee20008000800 */
[----:B------:R-:W4:Y:S01]  /*1020*/  S2UR UR46, SR_CTAID.Y ;  /* 0x00000000002e79c3 */ /* 0x000f220000002600 */
[----:B------:R-:W-:-:S05]  /*1030*/  CS2R.32 R3, SR_CgaSize ;  /* 0x0000000000037805 */ /* 0x000fca0000008a00 */
[----:B------:R-:W-:-:S05]  /*1040*/  IMAD R3, R3, -0xa0, RZ ;  /* 0xffffff6003037824 */ /* 0x000fca00078e02ff */
[----:B------:R-:W-:-:S14]  /*1050*/  R2UR UR55, R3 ;  /* 0x00000000033772ca */ /* 0x000fdc00000e0000 */
[----:B------:R-:W3:Y:S01]  /*1060*/  LDCU UR55, c[0x0][UR55+0x2a0] ;  /* 0x00005400373777ac */ /* 0x000ee20008000800 */
[----:B------:R-:W-:-:S05]  /*1070*/  CS2R.32 R3, SR_CgaSize ;  /* 0x0000000000037805 */ /* 0x000fca0000008a00 */
[----:B------:R-:W-:-:S05]  /*1080*/  IMAD R3, R3, -0xa0, RZ ;  /* 0xffffff6003037824 */ /* 0x000fca00078e02ff */
[----:B------:R-:W-:-:S14]  /*1090*/  R2UR UR59, R3 ;  /* 0x00000000033b72ca */ /* 0x000fdc00000e0000 */
[----:B------:R-:W3:Y:S01]  /*10a0*/  LDCU UR59, c[0x0][UR59+0x2a4] ;  /* 0x000054803b3b77ac */ /* 0x000ee20008000800 */
[----:B------:R-:W3:Y:S01]  /*10b0*/  S2UR UR7, SR_CgaCtaId ;  /* 0x00000000000779c3 */ /* 0x000ee20000008800 */
[----:B------:R-:W-:Y:S01]  /*10c0*/  UISETP.GT.U32.AND UP0, UPT, UR48, 0xffff, UPT ;  /* 0x0000ffff3000788c */ /* 0x000fe2000bf04070 */
[----:B------:R-:W3:Y:S01]  /*10d0*/  LDCU UR20, c[0x0][0xb24] ;  /* 0x00016480ff1477ac */ /* 0x000ee20008000800 */
[----:B------:R-:W3:Y:S01]  /*10e0*/  LDCU UR42, c[0x0][0xb24] ;  /* 0x00016480ff2a77ac */ /* 0x000ee20008000800 */
[----:B-1----:R-:W-:Y:S01]  /*10f0*/  I2FP.F32.U32 R3, UR21 ;  /* 0x0000001500037c45 */ /* 0x002fe20008201000 */
[----:B------:R-:W1:Y:S04]  /*1100*/  LDCU UR25, c[0x0][0xb30] ;  /* 0x00016600ff1977ac */ /* 0x000e680008000800 */
[----:B--2---:R-:W-:Y:S01]  /*1110*/  FMUL R3, R3, UR5 ;  /* 0x0000000503037c20 */ /* 0x004fe20008400000 */
[----:B------:R-:W-:Y:S01]  /*1120*/  USEL UR5, UR48, 0xffff, !UP0 ;  /* 0x0000ffff30057887 */ /* 0x000fe2000c000000 */
[----:B----4-:R-:W-:-:S04]  /*1130*/  I2FP.F32.U32 R2, UR46 ;  /* 0x0000002e00027c45 */ /* 0x010fc80008201000 */
[----:B------:R-:W2:Y:S01]  /*1140*/  F2I.U32.TRUNC.NTZ R3, R3 ;  /* 0x0000000300037305 */ /* 0x000ea2000020f000 */
[----:B------:R-:W-:Y:S01]  /*1150*/  ULOP3.LUT UR24, UR5, 0xffff, URZ, 0xc0, !UPT ;  /* 0x0000ffff05187892 */ /* 0x000fe2000f8ec0ff */
[----:B---3--:R-:W-:Y:S01]  /*1160*/  FMUL R2, R2, UR4 ;  /* 0x0000000402027c20 */ /* 0x008fe20008400000 */
[----:B------:R-:W-:-:S05]  /*1170*/  USHF.L.U32 UR28, UR7, 0xa, URZ ;  /* 0x0000000a071c7899 */ /* 0x000fca00080006ff */
[----:B------:R-:W3:Y:S01]  /*1180*/  F2I.U32.TRUNC.NTZ R2, R2 ;  /* 0x0000000200027305 */ /* 0x000ee2000020f000 */
[----:B--2---:R-:W-:Y:S02]  /*1190*/  R2UR UR4, R3 ;  /* 0x00000000030472ca */ /* 0x004fe400000e0000 */
[----:B------:R-:W-:Y:S02]  /*11a0*/  PRMT R3, RZ, 0x7610, R3 ;  /* 0x00007610ff037816 */ /* 0x000fe40000000003 */
[----:B---3--:R-:W-:Y:S02]  /*11b0*/  R2UR UR6, R2 ;  /* 0x00000000020672ca */ /* 0x008fe400000e0000 */
[----:B------:R-:W-:-:S07]  /*11c0*/  PRMT R2, RZ, 0x7610, R2 ;  /* 0x00007610ff027816 */ /* 0x000fce0000000002 */
[----:B------:R-:W-:-:S04]  /*11d0*/  UIADD3 UR5, UPT, UPT, -UR4, URZ, URZ ;  /* 0x000000ff04057290 */ /* 0x000fc8000fffe1ff */
[----:B------:R-:W-:Y:S02]  /*11e0*/  UIMAD UR55, UR55, UR5, UR21 ;  /* 0x00000005373772a4 */ /* 0x000fe4000f8e0215 */
[----:B------:R-:W-:-:S04]  /*11f0*/  UIADD3 UR4, UPT, UPT, -UR6, URZ, URZ ;  /* 0x000000ff06047290 */ /* 0x000fc8000fffe1ff */
[----:B------:R-:W-:Y:S01]  /*1200*/  UIMAD UR59, UR59, UR4, UR46 ;  /* 0x000000043b3b72a4 */ /* 0x000fe2000f8e022e */
[----:B-1----:R-:W-:Y:S11]  /*1210*/  BRA.U UP5, `(.L_x_18) ;  /* 0x00000001053c7547 */ /* 0x002ff6000b800000 */
[----:B------:R-:W-:Y:S02]  /*1220*/  UISETP.NE.AND UP0, UPT, UR59, URZ, UPT ;  /* 0x000000ff3b00728c */ /* 0x000fe4000bf05270 */
[----:B------:R-:W-:Y:S02]  /*1230*/  ULOP3.LUT UR4, UR55, 0x2, URZ, 0x3c, !UPT ;  /* 0x0000000237047892 */ /* 0x000fe4000f8e3cff */
[----:B------:R-:W-:Y:S02]  /*1240*/  UISETP.GT.U32.AND UP2, UPT, UR55, 0x1, UP0 ;  /* 0x000000013700788c */ /* 0x000fe40008744070 */
[----:B------:R-:W-:Y:S02]  /*1250*/  UISETP.GT.U32.AND UP0, UPT, UR4, 0x1, UP0 ;  /* 0x000000010400788c */ /* 0x000fe40008704070 */
[----:B------:R-:W-:Y:S02]  /*1260*/  USEL UR5, URZ, 0x2, UP2 ;  /* 0x00000002ff057887 */ /* 0x000fe40009000000 */
[----:B------:R-:W-:-:S02]  /*1270*/  USEL UR6, URZ, 0x1, UP2 ;  /* 0x00000001ff067887 */ /* 0x000fc40009000000 */
[----:B------:R-:W-:Y:S02]  /*1280*/  USEL UR4, URZ, 0x4, UP0 ;  /* 0x00000004ff047887 */ /* 0x000fe40008000000 */
[----:B------:R-:W-:Y:S02]  /*1290*/  ULOP3.LUT UR7, UR55, 0xfffffffe, URZ, 0xc0, !UPT ;  /* 0xfffffffe37077892 */ /* 0x000fe4000f8ec0ff */
[----:B------:R-:W-:Y:S02]  /*12a0*/  USEL UR8, URZ, 0x8, UP0 ;  /* 0x00000008ff087887 */ /* 0x000fe40008000000 */
[----:B------:R-:W-:-:S03]  /*12b0*/  UIADD3 UR4, UPT, UPT, UR4, UR5, UR6 ;  /* 0x0000000504047290 */ /* 0x000fc6000fffe006 */
[----:B------:R-:W-:Y:S01]  /*12c0*/  UMOV UR5, 0x3 ;  /* 0x0000000300057882 */ /* 0x000fe20000000000 */
[----:B------:R-:W-:Y:S02]  /*12d0*/  UIADD3 UR4, UPT, UPT, UR4, UR8, URZ ;  /* 0x0000000804047290 */ /* 0x000fe4000fffe0ff */
[----:B------:R-:W-:-:S04]  /*12e0*/  USHF.L.U32 UR5, UR5, UR7, URZ ;  /* 0x0000000705057299 */ /* 0x000fc800080006ff */
[----:B------:R-:W-:Y:S02]  /*12f0*/  MOV R3, UR4 ;  /* 0x0000000400037c02 */ /* 0x000fe40008000f00 */
[----:B------:R-:W-:-:S07]  /*1300*/  MOV R2, UR5 ;  /* 0x0000000500027c02 */ /* 0x000fce0008000f00 */
.L_x_18:
[----:B------:R-:W1:Y:S01]  /*1310*/  S2UR UR36, SR_CTAID.Z ;  /* 0x00000000002479c3 */ /* 0x000e620000002700 */
[----:B------:R-:W-:Y:S01]  /*1320*/  UISETP.GE.AND UP0, UPT, UR20, 0x1, UPT ;  /* 0x000000011400788c */ /* 0x000fe2000bf06270 */
[----:B------:R-:W-:Y:S01]  /*1330*/  UMOV UR26, 0x5 ;  /* 0x00000005001a7882 */ /* 0x000fe20000000000 */
[----:B------:R-:W-:-:S07]  /*1340*/  UMOV UR45, UR21 ;  /* 0x00000015002d7c82 */ /* 0x000fce0008000000 */
[----:B------:R-:W-:Y:S05]  /*1350*/  BRA.U !UP0, `(.L_x_19) ;  /* 0x0000000108d47547 */ /* 0x000fea000b800000 */
[----:B------:R-:W2:Y:S01]  /*1360*/  LDCU.128 UR16, c[0x0][0xb10] ;  /* 0x00016200ff1077ac */ /* 0x000ea20008000c00 */
[----:B------:R-:W3:Y:S01]  /*1370*/  LDCU UR12, c[0x0][0x370] ;  /* 0x00006e00ff0c77ac */ /* 0x000ee20008000800 */
[----:B------:R-:W4:Y:S01]  /*1380*/  LDCU UR8, c[0x0][0x374] ;  /* 0x00006e80ff0877ac */ /* 0x000f220008000800 */
[----:B------:R-:W1:Y:S01]  /*1390*/  LDCU UR22, c[0x0][0xb0c] ;  /* 0x00016180ff1677ac */ /* 0x000e620008000800 */
[----:B------:R-:W1:Y:S01]  /*13a0*/  LDCU UR23, c[0x0][0xb20] ;  /* 0x00016400ff1777ac */ /* 0x000e620008000800 */
[----:B--2---:R-:W-:Y:S01]  /*13b0*/  UIMAD.WIDE.U32 UR4, UR21, UR16, URZ ;  /* 0x00000010150472a5 */ /* 0x004fe2000f8e00ff */
[----:B------:R-:W2:Y:S01]  /*13c0*/  LDCU.64 UR14, c[0x0][0xb28] ;  /* 0x00016500ff0e77ac */ /* 0x000ea20008000a00 */
[----:B------:R-:W-:-:S05]  /*13d0*/  UISETP.NE.AND UP3, UPT, UR18, 0x1, UPT ;  /* 0x000000011200788c */ /* 0x000fca000bf65270 */
[----:B------:R-:W-:Y:S01]  /*13e0*/  UMOV UR4, UR5 ;  /* 0x0000000500047c82 */ /* 0x000fe20008000000 */
[----:B---3--:R-:W-:Y:S02]  /*13f0*/  UIMAD.WIDE.U32 UR6, UR12, UR16, URZ ;  /* 0x000000100c0672a5 */ /* 0x008fe4000f8e00ff */
[----:B------:R-:W-:Y:S02]  /*1400*/  USHF.R.U32.HI UR9, URZ, UR17, UR4 ;  /* 0x00000011ff097299 */ /* 0x000fe40008011604 */
[----:B----4-:R-:W-:Y:S02]  /*1410*/  UIMAD.WIDE.U32 UR4, UR8, UR19, URZ ;  /* 0x00000013080472a5 */ /* 0x010fe4000f8e00ff */
[----:B-1----:R-:W-:Y:S01]  /*1420*/  UISETP.NE.AND UP0, UPT, UR22, 0x1, UPT ;  /* 0x000000011600788c */ /* 0x002fe2000bf05270 */
[----:B------:R-:W-:Y:S01]  /*1430*/  UMOV UR6, UR7 ;  /* 0x0000000700067c82 */ /* 0x000fe20008000000 */
[----:B------:R-:W-:-:S03]  /*1440*/  UISETP.NE.AND UP2, UPT, UR20, 0x1, UPT ;  /* 0x000000011400788c */ /* 0x000fc6000bf45270 */
[----:B------:R-:W-:Y:S01]  /*1450*/  UMOV UR4, UR5 ;  /* 0x0000000500047c82 */ /* 0x000fe20008000000 */
[----:B------:R-:W-:Y:S02]  /*1460*/  USEL UR45, UR21, UR9, !UP0 ;  /* 0x00000009152d7287 */ /* 0x000fe4000c000000 */
[----:B------:R-:W-:-:S03]  /*1470*/  @UP3 USHF.R.U32.HI UR8, URZ, UR23, UR4 ;  /* 0x00000017ff083299 */ /* 0x000fc60008011604 */
[----:B------:R-:W-:Y:S02]  /*1480*/  @UP0 USHF.R.U32.HI UR12, URZ, UR17, UR6 ;  /* 0x00000011ff0c0299 */ /* 0x000fe40008011606 */
[----:B------:R-:W-:Y:S02]  /*1490*/  UIMAD.WIDE.U32 UR6, UR46, UR19, URZ ;  /* 0x000000132e0672a5 */ /* 0x000fe4000f8e00ff */
[----:B--2---:R-:W-:Y:S02]  /*14a0*/  UIMAD.WIDE.U32 UR4, UR8, UR14, URZ ;  /* 0x0000000e080472a5 */ /* 0x004fe4000f8e00ff */
[----:B------:R-:W-:-:S03]  /*14b0*/  UIMAD.WIDE.U32 UR10, UR12, UR14, URZ ;  /* 0x0000000e0c0a72a5 */ /* 0x000fc6000f8e00ff */
[----:B------:R-:W-:Y:S02]  /*14c0*/  UMOV UR6, UR7 ;  /* 0x0000000700067c82 */ /* 0x000fe40008000000 */
[----:B------:R-:W-:Y:S01]  /*14d0*/  UMOV UR4, UR5 ;  /* 0x0000000500047c82 */ /* 0x000fe20008000000 */
[----:B------:R-:W-:Y:S02]  /*14e0*/  USHF.R.U32.HI UR6, URZ, UR23, UR6 ;  /* 0x00000017ff067299 */ /* 0x000fe40008011606 */
[----:B------:R-:W-:Y:S01]  /*14f0*/  @UP2 USHF.R.U32.HI UR8, URZ, UR15, UR4 ;  /* 0x0000000fff082299 */ /* 0x000fe20008011604 */
[----:B------:R-:W-:Y:S01]  /*1500*/  UMOV UR5, UR11 ;  /* 0x0000000b00057c82 */ /* 0x000fe20008000000 */
[----:B------:R-:W-:Y:S02]  /*1510*/  USEL UR4, UR46, UR6, !UP3 ;  /* 0x000000062e047287 */ /* 0x000fe4000d800000 */
[----:B------:R-:W-:Y:S02]  /*1520*/  @UP2 USHF.R.U32.HI UR12, URZ, UR15, UR5 ;  /* 0x0000000fff0c2299 */ /* 0x000fe40008011605 */
[----:B------:R-:W-:-:S02]  /*1530*/  UIMAD UR5, UR8, UR20, URZ ;  /* 0x00000014080572a4 */ /* 0x000fc4000f8e02ff */
[----:B------:R-:W-:Y:S02]  /*1540*/  UIMAD UR8, UR12, UR20, URZ ;  /* 0x000000140c0872a4 */ /* 0x000fe4000f8e02ff */
[----:B------:R-:W-:Y:S02]  /*1550*/  UISETP.GE.AND UP0, UPT, UR4, UR5, UPT ;  /* 0x000000050400728c */ /* 0x000fe4000bf06270 */
[----:B------:R-:W-:Y:S02]  /*1560*/  UIMAD.WIDE.U32 UR6, UR4, UR14, URZ ;  /* 0x0000000e040672a5 */ /* 0x000fe4000f8e00ff */
[----:B------:R-:W-:Y:S02]  /*1570*/  UISETP.GE.OR UP0, UPT, UR45, UR8, UP0 ;  /* 0x000000082d00728c */ /* 0x000fe40008706670 */
[----:B------:R-:W-:Y:S02]  /*1580*/  UIMAD.WIDE.U32 UR8, UR45, UR14, URZ ;  /* 0x0000000e2d0872a5 */ /* 0x000fe4000f8e00ff */
[----:B------:R-:W-:Y:S01]  /*1590*/  UIADD3 UR8, UPT, UPT, -UR45, URZ, URZ ;  /* 0x000000ff2d087290 */ /* 0x000fe2000fffe1ff */
[----:B------:R-:W-:Y:S01]  /*15a0*/  UMOV UR5, UR7 ;  /* 0x0000000700057c82 */ /* 0x000fe20008000000 */
[----:B------:R-:W-:-:S02]  /*15b0*/  UIADD3 UR7, UPT, UPT, -UR4, URZ, URZ ;  /* 0x000000ff04077290 */ /* 0x000fc4000fffe1ff */
[----:B------:R-:W-:-:S03]  /*15c0*/  USHF.R.U32.HI UR5, URZ, UR15, UR5 ;  /* 0x0000000fff057299 */ /* 0x000fc60008011605 */
[----:B------:R-:W-:Y:S01]  /*15d0*/  @!UP0 UMOV UR6, UR9 ;  /* 0x0000000900068c82 */ /* 0x000fe20008000000 */
[----:B------:R-:W-:Y:S02]  /*15e0*/  UIMAD UR46, UR18, UR7, UR46 ;  /* 0x00000007122e72a4 */ /* 0x000fe4000f8e022e */
[----:B------:R-:W-:Y:S02]  /*15f0*/  USEL UR5, UR4, UR5, !UP2 ;  /* 0x0000000504057287 */ /* 0x000fe4000d000000 */
[----:B------:R-:W-:Y:S02]  /*1600*/  @!UP0 USHF.R.U32.HI UR6, URZ, UR15, UR6 ;  /* 0x0000000fff068299 */ /* 0x000fe40008011606 */
[----:B------:R-:W-:Y:S02]  /*1610*/  UIADD3 UR7, UPT, UPT, -UR5, URZ, URZ ;  /* 0x000000ff05077290 */ /* 0x000fe4000fffe1ff */
[----:B------:R-:W-:Y:S02]  /*1620*/  @!UP0 USEL UR6, UR45, UR6, !UP2 ;  /* 0x000000062d068287 */ /* 0x000fe4000d000000 */
[----:B------:R-:W-:-:S02]  /*1630*/  UIMAD UR7, UR20, UR7, UR4 ;  /* 0x00000007140772a4 */ /* 0x000fc4000f8e0204 */
[----:B------:R-:W-:Y:S02]  /*1640*/  @!UP0 UIADD3 UR5, UPT, UPT, UR5, -UR6, URZ ;  /* 0x8000000605058290 */ /* 0x000fe4000fffe0ff */
[----:B------:R-:W-:Y:S02]  /*1650*/  @!UP0 UIMAD UR7, UR7, UR12, UR6 ;  /* 0x0000000c070782a4 */ /* 0x000fe4000f8e0206 */
[----:B------:R-:W-:Y:S02]  /*1660*/  @!UP0 UIMAD UR4, UR5, UR20, UR45 ;  /* 0x00000014050482a4 */ /* 0x000fe4000f8e022d */
[----:B------:R-:W-:Y:S02]  /*1670*/  UIMAD UR5, UR22, UR8, UR21 ;  /* 0x00000008160572a4 */ /* 0x000fe4000f8e0215 */
[----:B------:R-:W-:Y:S01]  /*1680*/  UIMAD UR46, UR4, UR18, UR46 ;  /* 0x00000012042e72a4 */ /* 0x000fe2000f8e022e */
[----:B------:R-:W-:Y:S02]  /*1690*/  @!UP0 UMOV UR45, UR7 ;  /* 0x00000007002d8c82 */ /* 0x000fe40008000000 */
[----:B------:R-:W-:-:S12]  /*16a0*/  UIMAD UR45, UR45, UR22, UR5 ;  /* 0x000000162d2d72a4 */ /* 0x000fd8000f8e0205 */
.L_x_19:
[----:B------:R-:W-:Y:S02]  /*16b0*/  UISETP.NE.AND UP2, UPT, UR25, 0x1, UPT ;  /* 0x000000011900788c */ /* 0x000fe4000bf45270 */
[----:B------:R-:W-:Y:S02]  /*16c0*/  UISETP.NE.AND UP0, UPT, UR13, 0x2, UPT ;  /* 0x000000020d00788c */ /* 0x000fe4000bf05270 */
[----:B------:R-:W-:Y:S02]  /*16d0*/  ULOP3.LUT UR28, UR28, 0x800, URZ, 0xc0, !UPT ;  /* 0x000008001c1c7892 */ /* 0x000fe4000f8ec0ff */
[----:B------:R-:W-:-:S03]  /*16e0*/  USHF.L.U32 UR24, UR26, UR24, URZ ;  /* 0x000000181a187299 */ /* 0x000fc600080006ff */
[----:B------:R-:W-:Y:S09]  /*16f0*/  BRA.U UP2, `(.L_x_20) ;  /* 0x0000000102407547 */ /* 0x000ff2000b800000 */
[----:B------:R-:W2:Y:S01]  /*1700*/  LDCU.128 UR8, c[0x0][0xb10] ;  /* 0x00016200ff0877ac */ /* 0x000ea20008000c00 */
[----:B------:R-:W3:Y:S01]  /*1710*/  LDCU UR12, c[0x0][0xb0c] ;  /* 0x00016180ff0c77ac */ /* 0x000ee20008000800 */
[----:B------:R-:W4:Y:S01]  /*1720*/  LDCU UR14, c[0x0][0xb20] ;  /* 0x00016400ff0e77ac */ /* 0x000f220008000800 */
[----:B--2---:R-:W-:Y:S02]  /*1730*/  UIMAD.WIDE.U32 UR4, UR45, UR8, URZ ;  /* 0x000000082d0472a5 */ /* 0x004fe4000f8e00ff */
[----:B------:R-:W-:Y:S02]  /*1740*/  UIMAD.WIDE.U32 UR6, UR46, UR11, URZ ;  /* 0x0000000b2e0672a5 */ /* 0x000fe4000f8e00ff */
[----:B---3--:R-:W-:Y:S02]  /*1750*/  UISETP.NE.AND UP2, UPT, UR12, 0x1, UPT ;  /* 0x000000010c00788c */ /* 0x008fe4000bf45270 */
[----:B------:R-:W-:-:S03]  /*1760*/  USHF.R.U32.HI UR5, URZ, UR9, UR5 ;  /* 0x00000009ff057299 */ /* 0x000fc60008011605 */
[----:B------:R-:W-:Y:S01]  /*1770*/  UMOV UR4, UR7 ;  /* 0x0000000700047c82 */ /* 0x000fe20008000000 */
[----:B------:R-:W-:Y:S02]  /*1780*/  USEL UR5, UR45, UR5, !UP2 ;  /* 0x000000052d057287 */ /* 0x000fe4000d000000 */
[----:B------:R-:W-:Y:S02]  /*1790*/  UISETP.NE.AND UP2, UPT, UR10, 0x1, UPT ;  /* 0x000000010a00788c */ /* 0x000fe4000bf45270 */
[----:B----4-:R-:W-:-:S04]  /*17a0*/  USHF.R.U32.HI UR4, URZ, UR14, UR4 ;  /* 0x0000000eff047299 */ /* 0x010fc80008011604 */
[----:B------:R-:W-:-:S04]  /*17b0*/  USEL UR4, UR46, UR4, !UP2 ;  /* 0x000000042e047287 */ /* 0x000fc8000d000000 */
[----:B------:R-:W-:Y:S02]  /*17c0*/  UIADD3 UR6, UPT, UPT, -UR4, UR5, URZ ;  /* 0x0000000504067290 */ /* 0x000fe4000fffe1ff */
[----:B------:R-:W-:Y:S02]  /*17d0*/  UIADD3 UR4, UPT, UPT, UR4, -UR5, URZ ;  /* 0x8000000504047290 */ /* 0x000fe4000fffe0ff */
[----:B------:R-:W-:Y:S02]  /*17e0*/  UIMAD UR46, UR6, UR10, UR46 ;  /* 0x0000000a062e72a4 */ /* 0x000fe4000f8e022e */
[----:B------:R-:W-:-:S12]  /*17f0*/  UIMAD UR45, UR4, UR12, UR45 ;  /* 0x0000000c042d72a4 */ /* 0x000fd8000f8e022d */
.L_x_20:
[----:B------:R-:W-:Y:S05]  /*1800*/  BRA.U !UP6, `(.L_x_21) ;  /* 0x000000010e0c7547 */ /* 0x000fea000b800000 */
[----:B------:R-:W-:Y:S01]  /*1810*/  UCGABAR_WAIT ;  /* 0x0000000000007dc7 */ /* 0x000fe20008000000 */
[----:B------:R-:W-:Y:S01]  /*1820*/  CCTL.IVALL ;  /* 0x00000000ff00798f */ /* 0x000fe20002000000 */
[----:B------:R-:W-:Y:S05]  /*1830*/  BRA `(.L_x_22) ;  /* 0x0000000000047947 */ /* 0x000fea0003800000 */
.L_x_21:
[----:B------:R-:W-:Y:S06]  /*1840*/  BAR.SYNC.DEFER_BLOCKING 0x0 ;  /* 0x0000000000007b1d */ /* 0x000fec0000010000 */
.L_x_22:
[----:B------:R-:W-:Y:S05]  /*1850*/  BRA.U UP0, `(.L_x_23) ;  /* 0x0000001500b47547 */ /* 0x000fea000b800000 */
[----:B------:R-:W2:Y:S01]  /*1860*/  LDCU UR6, c[0x0][0x38c] ;  /* 0x00007180ff0677ac */ /* 0x000ea20008000800 */
[----:B------:R-:W3:Y:S01]  /*1870*/  S2UR UR9, SR_CgaCtaId ;  /* 0x00000000000979c3 */ /* 0x000ee20000008800 */
[----:B------:R-:W-:Y:S01]  /*1880*/  PLOP3.LUT P1, PT, PT, PT, UP4, 0x80, 0x8 ;  /* 0x000000000008781c */ /* 0x000fe20003f2f048 */
[----:B------:R-:W-:Y:S01]  /*1890*/  IMAD.MOV.U32 R12, RZ, RZ, 0x1 ;  /* 0x00000001ff0c7424 */ /* 0x000fe200078e00ff */
[----:B------:R-:W-:Y:S01]  /*18a0*/  USHF.L.U32 UR7, UR21, 0x5, URZ ;  /* 0x0000000515077899 */ /* 0x000fe200080006ff */
[----:B------:R-:W-:Y:S01]  /*18b0*/  ISETP.NE.AND P2, PT, R0, RZ, P3 ;  /* 0x000000ff0000720c */ /* 0x000fe20001f45270 */
[----:B------:R-:W-:Y:S01]  /*18c0*/  UMOV UR8, 0x400 ;  /* 0x0000040000087882 */ /* 0x000fe20000000000 */
[----:B------:R-:W-:Y:S01]  /*18d0*/  UISETP.NE.AND UP1, UPT, UR13, URZ, UPT ;  /* 0x000000ff0d00728c */ /* 0x000fe2000bf25270 */
[----:B------:R-:W-:Y:S02]  /*18e0*/  PLOP3.LUT P1, PT, P1, PT, PT, 0x8, 0x80 ;  /* 0x000000000080781c */ /* 0x000fe40000f2e170 */
[----:B------:R-:W-:Y:S01]  /*18f0*/  CS2R R10, SRZ ;  /* 0x00000000000a7805 */ /* 0x000fe2000001ff00 */
[----:B------:R-:W-:Y:S01]  /*1900*/  IMAD.MOV.U32 R9, RZ, RZ, RZ ;  /* 0x000000ffff097224 */ /* 0x000fe200078e00ff */
[----:B------:R-:W-:Y:S01]  /*1910*/  USHF.L.U32 UR49, UR21, 0x7, URZ ;  /* 0x0000000715317899 */ /* 0x000fe200080006ff */
[----:B------:R-:W-:Y:S01]  /*1920*/  IMAD.MOV.U32 R8, RZ, RZ, 0x1 ;  /* 0x00000001ff087424 */ /* 0x000fe200078e00ff */
[----:B------:R-:W4:Y:S01]  /*1930*/  LDCU UR39, c[0x0][0x370] ;  /* 0x00006e00ff2777ac */ /* 0x000f220008000800 */
[----:B------:R-:W-:-:S02]  /*1940*/  USEL UR21, UR43, 0x2, UP1 ;  /* 0x000000022b157887 */ /* 0x000fc40008800000 */
[----:B--2---:R-:W-:Y:S02]  /*1950*/  UIADD3 UR5, UPT, UPT, UR6, 0x7f, URZ ;  /* 0x0000007f06057890 */ /* 0x004fe4000fffe0ff */
[----:B------:R-:W-:Y:S02]  /*1960*/  UIADD3 UR48, UPT, UPT, UR6, 0xfe, URZ ;  /* 0x000000fe06307890 */ /* 0x000fe4000fffe0ff */
[----:B------:R-:W-:Y:S02]  /*1970*/  USHF.R.S32.HI UR4, URZ, 0x1f, UR5 ;  /* 0x0000001fff047899 */ /* 0x000fe40008011405 */
[----:B---3--:R-:W-:Y:S02]  /*1980*/  ULEA UR13, UR9, UR8, 0x18 ;  /* 0x00000008090d7291 */ /* 0x008fe4000f8ec0ff */
[----:B------:R-:W-:Y:S02]  /*1990*/  ULEA.HI UR4, UR4, UR5, URZ, 0x7 ;  /* 0x0000000504047291 */ /* 0x000fe4000f8f38ff */
[----:B------:R-:W-:-:S02]  /*19a0*/  UIADD3 UR5, UPT, UPT, UR6, -0x1, URZ ;  /* 0xffffffff06057890 */ /* 0x000fc4000fffe0ff */
[----:B------:R-:W-:Y:S02]  /*19b0*/  USHF.R.S32.HI UR41, URZ, 0x7, UR4 ;  /* 0x00000007ff297899 */ /* 0x000fe40008011404 */
[----:B------:R-:W-:Y:S02]  /*19c0*/  UISETP.GE.U32.AND UP2, UPT, UR5, -0xff, UPT ;  /* 0xffffff010500788c */ /* 0x000fe4000bf46070 */
[----:B------:R-:W-:Y:S02]  /*19d0*/  UISETP.LT.U32.AND UP0, UPT, UR41, 0xa, UPT ;  /* 0x0000000a2900788c */ /* 0x000fe4000bf01070 */
[----:B------:R-:W-:Y:S02]  /*19e0*/  ULOP3.LUT UR5, UR7, 0x20, URZ, 0xc0, !UPT ;  /* 0x0000002007057892 */ /* 0x000fe4000f8ec0ff */
[----:B------:R-:W-:Y:S01]  /*19f0*/  USEL UR40, UR41, 0xa, UP0 ;  /* 0x0000000a29287887 */ /* 0x000fe20008000000 */
[----:B------:R-:W2:Y:S03]  /*1a00*/  LDCU.64 UR26, c[0x0][0x348] ;  /* 0x00006900ff1a77ac */ /* 0x000ea60008000a00 */
[----:B------:R-:W-:-:S02]  /*1a10*/  UIADD3 UR4, UPT, UPT, UR40, -0x1, URZ ;  /* 0xffffffff28047890 */ /* 0x000fc4000fffe0ff */
[----:B------:R-:W-:Y:S01]  /*1a20*/  @UP2 UIADD3 UR4, UPT, UPT, UR40, URZ, URZ ;  /* 0x000000ff28042290 */ /* 0x000fe2000fffe0ff */
[----:B------:R-:W3:Y:S01]  /*1a30*/  LDCU UR38, c[0x0][0x374] ;  /* 0x00006e80ff2677ac */ /* 0x000ee20008000800 */
[----:B------:R-:W-:Y:S02]  /*1a40*/  UIADD3 UR30, UPT, UPT, UR13, 0x2c400, UR28 ;  /* 0x0002c4000d1e7890 */ /* 0x000fe4000fffe01c */
[----:B------:R-:W-:Y:S02]  /*1a50*/  ULEA.HI UR44, UR28, UR5, URZ, 0x19 ;  /* 0x000000051c2c7291 */ /* 0x000fe4000f8fc8ff */
[----:B------:R-:W-:Y:S02]  /*1a60*/  UIADD3 UR47, UPT, UPT, UR41, -UR40, URZ ;  /* 0x80000028292f7290 */ /* 0x000fe4000fffe0ff */
[----:B------:R-:W-:Y:S02]  /*1a70*/  UIADD3 UR29, UPT, UPT, UR4, 0x1, URZ ;  /* 0x00000001041d7890 */ /* 0x000fe4000fffe0ff */
[----:B------:R-:W-:Y:S01]  /*1a80*/  UIADD3 UR43, UPT, UPT, -UR4, URZ, URZ ;  /* 0x000000ff042b7290 */ /* 0x000fe2000fffe1ff */
[----:B----4-:R-:W-:-:S11]  /*1a90*/  UMOV UR6, URZ ;  /* 0x000000ff00067c82 */ /* 0x010fd60008000000 */
.L_x_43:
[----:B------:R-:W4:Y:S02]  /*1aa0*/  S2UR UR4, SR_CgaCtaId ;  /* 0x00000000000479c3 */ /* 0x000f240000008800 */
[----:B----4-:R-:W-:-:S09]  /*1ab0*/  UISETP.NE.AND UP0, UPT, UR4, URZ, UPT ;  /* 0x000000ff0400728c */ /* 0x010fd2000bf05270 */
[----:B------:R-:W-:Y:S05]  /*1ac0*/  BRA.U UP0, `(.L_x_24) ;  /* 0x0000000100287547 */ /* 0x000fea000b800000 */
[----:B------:R-:W-:Y:S02]  /*1ad0*/  LEA R0, R9, UR13, 0x3 ;  /* 0x0000000d09007c11 */ /* 0x000fe4000f8e18ff */
[----:B------:R-:W-:-:S04]  /*1ae0*/  SHF.L.U32 R2, R8, 0x1f, RZ ;  /* 0x0000001f08027819 */ /* 0x000fc800000006ff */
[----:B------:R-:W4:Y:S02]  /*1af0*/  SYNCS.PHASECHK.TRANS64.TRYWAIT P0, [R0+URZ+0x130], R2 ;  /* 0x00013002000075a7 */ /* 0x000f2400080011ff */
[----:B----4-:R-:W-:Y:S05]  /*1b00*/  @!P0 BRA `(.L_x_25) ;  /* 0x0000006000108947 */ /* 0x010fea0003800000 */
.L_x_120:
[----:B------:R-:W-:Y:S01]  /*1b10*/  VIADD R9, R9, 0x1 ;  /* 0x0000000109097836 */ /* 0x000fe20000000000 */
[----:B------:R4:W-:Y:S04]  /*1b20*/  SYNCS.ARRIVE.TRANS64.A1T0 RZ, [R0+URZ+0x120], RZ ;  /* 0x000120ff00ff79a7 */ /* 0x0009e800081000ff */
[----:B------:R-:W-:-:S04]  /*1b30*/  ISETP.NE.AND P0, PT, R9, 0x2, PT ;  /* 0x000000020900780c */ /* 0x000fc80003f05270 */
[----:B------:R-:W-:Y:S02]  /*1b40*/  SEL R9, R9, RZ, P0 ;  /* 0x000000ff09097207 */ /* 0x000fe40000000000 */
[----:B----4-:R-:W-:-:S04]  /*1b50*/  SEL R0, RZ, 0x1, P0 ;  /* 0x00000001ff007807 */ /* 0x010fc80000000000 */
[----:B------:R-:W-:-:S07]  /*1b60*/  LOP3.LUT R8, R8, R0, RZ, 0x3c, !PT ;  /* 0x0000000008087212 */ /* 0x000fce00078e3cff */
.L_x_24:
[----:B------:R-:W-:Y:S01]  /*1b70*/  ULEA UR4, UR6, UR13, 0x3 ;  /* 0x0000000d06047291 */ /* 0x000fe2000f8e18ff */
[----:B------:R-:W-:Y:S01]  /*1b80*/  SHF.L.U32 R0, R12, 0x1f, RZ ;  /* 0x0000001f0c007819 */ /* 0x000fe200000006ff */
[----:B------:R-:W-:Y:S02]  /*1b90*/  UISETP.GE.U32.AND UP0, UPT, UR48, 0xff, UPT ;  /* 0x000000ff3000788c */ /* 0x000fe4000bf06070 */
[----:B------:R-:W-:Y:S01]  /*1ba0*/  ULEA UR19, UR46, UR44, 0x6 ;  /* 0x0000002c2e137291 */ /* 0x000fe2000f8e30ff */
[----:B------:R-:W-:-:S04]  /*1bb0*/  UMOV UR7, URZ ;  /* 0x000000ff00077c82 */ /* 0x000fc80008000000 */
[----:B------:R4:W1:Y:S01]  /*1bc0*/  SYNCS.PHASECHK.TRANS64.TRYWAIT P0, [UR4+0x50], R0 ;  /* 0x00005000ff0075a7 */ /* 0x0008620008001104 */
[----:B------:R-:W-:-:S04]  /*1bd0*/  ULEA.HI UR4, UR45, UR45, URZ, 0x1 ;  /* 0x0000002d2d047291 */ /* 0x000fc8000f8f08ff */
[----:B------:R-:W-:-:S04]  /*1be0*/  USHF.L.U32 UR4, UR4, 0x7, URZ ;  /* 0x0000000704047899 */ /* 0x000fc800080006ff */
[----:B------:R-:W-:-:S04]  /*1bf0*/  ULOP3.LUT UR35, UR4, 0xffffff00, URZ, 0xc0, !UPT ;  /* 0xffffff0004237892 */ /* 0x000fc8000f8ec0ff */
[----:B------:R-:W-:Y:S01]  /*1c00*/  ULOP3.LUT UR35, UR35, 0x80, UR49, 0xf8, !UPT ;  /* 0x0000008023237892 */ /* 0x000fe2000f8ef831 */
[----:B------:R-:W-:Y:S11]  /*1c10*/  BRA.U !UP0, `(.L_x_26) ;  /* 0x0000000108c47547 */ /* 0x000ff6000b800000 */
[----:B------:R-:W-:Y:S01]  /*1c20*/  UMOV UR10, UR43 ;  /* 0x0000002b000a7c82 */ /* 0x000fe20008000000 */
[----:B------:R-:W-:Y:S01]  /*1c30*/  UMOV UR4, UR6 ;  /* 0x0000000600047c82 */ /* 0x000fe20008000000 */
[----:B------:R-:W-:-:S05]  /*1c40*/  UMOV UR34, URZ ;  /* 0x000000ff00227c82 */ /* 0x000fca0008000000 */
.L_x_32:
[----:B------:R-:W-:Y:S01]  /*1c50*/  ULEA UR33, UR4, UR13, 0x3 ;  /* 0x0000000d04217291 */ /* 0x000fe2000f8e18ff */
[----:B------:R-:W-:Y:S01]  /*1c60*/  @P3 MOV R2, 0xa000 ;  /* 0x0000a00000023802 */ /* 0x000fe20000000f00 */
[----:B-12---:R-:W-:Y:S10]  /*1c70*/  @P0 BRA `(.L_x_27) ;  /* 0x00000000000c0947 */ /* 0x006ff40003800000 */
[----:B------:R-:W-:-:S04]  /*1c80*/  SHF.L.U32 R3, R12, 0x1f, RZ ;  /* 0x0000001f0c037819 */ /* 0x000fc800000006ff */
[----:B------:R-:W1:Y:S02]  /*1c90*/  SYNCS.PHASECHK.TRANS64.TRYWAIT P0, [UR33+0x50], R3 ;  /* 0x00005003ff0075a7 */ /* 0x000e640008001121 */
[----:B-1----:R-:W-:Y:S05]  /*1ca0*/  @!P0 BRA `(.L_x_28) ;  /* 0x0000005c00bc8947 */ /* 0x002fea0003800000 */
.L_x_27:
[----:B------:R1:W-:Y:S01]  /*1cb0*/  @P3 SYNCS.ARRIVE.TRANS64 RZ, [UR33], R2 ;  /* 0x00000002ffff39a7 */ /* 0x0003e20008000021 */
[----:B------:R-:W-:Y:S02]  /*1cc0*/  ULOP3.LUT UR5, UR21, 0x2, URZ, 0xfc, !UPT ;  /* 0x0000000215057892 */ /* 0x000fe4000f8efcff */
[----:B------:R-:W-:Y:S02]  /*1cd0*/  UIADD3 UR10, UPT, UPT, UR10, 0x1, URZ ;  /* 0x000000010a0a7890 */ /* 0x000fe4000fffe0ff */
[----:B------:R-:W-:Y:S02]  /*1ce0*/  UISETP.NE.AND UP0, UPT, UR5, 0x2, UPT ;  /* 0x000000020500788c */ /* 0x000fe4000bf05270 */
[----:B------:R-:W-:-:S07]  /*1cf0*/  UISETP.NE.AND UP2, UPT, UR10, 0x1, UPT ;  /* 0x000000010a00788c */ /* 0x000fce000bf45270 */
[----:B------:R-:W-:Y:S05]  /*1d00*/  BRA.U UP0, `(.L_x_29) ;  /* 0x0000000100047547 */ /* 0x000fea000b800000 */
[----:B--23--:R-:W-:Y:S05]  /*1d10*/  BPT.TRAP 0x1 ;  /* 0x000000040000795c */ /* 0x00cfea0000300000 */
.L_x_29:
[----:B------:R-:W-:Y:S04]  /*1d20*/  BSSY.RECONVERGENT B0, `(.L_x_30) ;  /* 0x0000003000007945 */ /* 0x000fe80003800200 */
[----:B------:R-:W-:Y:S05]  /*1d30*/  @!P2 BRA `(.L_x_31) ;  /* 0x000000000004a947 */ /* 0x000fea0003800000 */
[----:B--23--:R-:W-:Y:S05]  /*1d40*/  BPT.TRAP 0x1 ;  /* 0x000000040000795c */ /* 0x00cfea0000300000 */
.L_x_31:
[----:B--23--:R-:W-:Y:S05]  /*1d50*/  BSYNC.RECONVERGENT B0 ;  /* 0x0000000000007941 */ /* 0x00cfea0003800200 */
.L_x_30:
[----:B------:R-:W-:Y:S02]  /*1d60*/  UIADD3 UR5, UPT, UPT, UR4, 0x1, URZ ;  /* 0x0000000104057890 */ /* 0x000fe4000fffe0ff */
[----:B------:R-:W-:Y:S02]  /*1d70*/  ULEA UR32, UR4, UR13, 0xe ;  /* 0x0000000d04207291 */ /* 0x000fe4000f8e70ff */
[----:B------:R-:W-:Y:S02]  /*1d80*/  UISETP.NE.AND UP0, UPT, UR5, 0xa, UPT ;  /* 0x0000000a0500788c */ /* 0x000fe4000bf05270 */
[----:B------:R-:W-:Y:S02]  /*1d90*/  UIADD3 UR8, UP1, UPT, UR26, 0x80, URZ ;  /* 0x000000801a087890 */ /* 0x000fe4000ff3e0ff */
[----:B------:R-:W-:Y:S02]  /*1da0*/  USEL UR7, URZ, 0x1, UP0 ;  /* 0x00000001ff077887 */ /* 0x000fe40008000000 */
[----:B------:R-:W-:-:S02]  /*1db0*/  USEL UR6, UR5, URZ, UP0 ;  /* 0x000000ff05067287 */ /* 0x000fc40008000000 */
[----:B------:R-:W-:Y:S02]  /*1dc0*/  ULEA UR16, UR4, UR28, 0xc ;  /* 0x0000001c04107291 */ /* 0x000fe4000f8e60ff */
[----:B------:R-:W-:Y:S01]  /*1dd0*/  ULEA UR5, UR6, UR13, 0x3 ;  /* 0x0000000d06057291 */ /* 0x000fe2000f8e18ff */
[----:B------:R-:W-:Y:S01]  /*1de0*/  LOP3.LUT R12, R12, UR7, RZ, 0x3c, !PT ;  /* 0x000000070c0c7c12 */ /* 0x000fe2000f8e3cff */
[----:B------:R-:W-:Y:S02]  /*1df0*/  UIADD3 UR4, UP0, UPT, UR26, 0x180, URZ ;  /* 0x000001801a047890 */ /* 0x000fe4000ff1e0ff */
[----:B------:R-:W-:Y:S01]  /*1e00*/  ULOP3.LUT UR33, UR33, 0xfefffff8, URZ, 0xc0, !UPT ;  /* 0xfefffff821217892 */ /* 0x000fe2000f8ec0ff */
[----:B-1--4-:R-:W-:Y:S01]  /*1e10*/  SHF.L.U32 R0, R12, 0x1f, RZ ;  /* 0x0000001f0c007819 */ /* 0x012fe200000006ff */
[----:B------:R-:W-:Y:S02]  /*1e20*/  UIADD3.X UR9, UPT, UPT, URZ, UR27, URZ, UP1, !UPT ;  /* 0x0000001bff097290 */ /* 0x000fe40008ffe4ff */
[----:B------:R-:W-:Y:S01]  /*1e30*/  UIADD3 UR32, UPT, UPT, UR32, 0x4400, URZ ;  /* 0x0000440020207890 */ /* 0x000fe2000fffe0ff */
[----:B------:R1:W2:Y:S01]  /*1e40*/  SYNCS.PHASECHK.TRANS64.TRYWAIT P0, [UR5+0x50], R0 ;  /* 0x00005000ff0075a7 */ /* 0x0002a20008001105 */
[----:B------:R-:W-:-:S02]  /*1e50*/  UIADD3 UR16, UPT, UPT, UR13, 0x2c400, UR16 ;  /* 0x0002c4000d107890 */ /* 0x000fc4000fffe010 */
[----:B------:R-:W-:Y:S02]  /*1e60*/  UIADD3.X UR5, UPT, UPT, URZ, UR27, URZ, UP0, !UPT ;  /* 0x0000001bff057290 */ /* 0x000fe400087fe4ff */
[----:B------:R-:W-:Y:S01]  /*1e70*/  UPRMT UR7, URZ, 0x5410, UR24 ;  /* 0x00005410ff077896 */ /* 0x000fe20008000018 */
[----:B------:R-:W-:Y:S01]  /*1e80*/  UMOV UR14, 0x0 ;  /* 0x00000000000e7882 */ /* 0x000fe20000000000 */
[----:B------:R-:W-:Y:S01]  /*1e90*/  UMOV UR15, 0x10000000 ;  /* 0x10000000000f7882 */ /* 0x000fe20000000000 */
[----:B------:R-:W-:Y:S01]  /*1ea0*/  UMOV UR18, UR34 ;  /* 0x0000002200127c82 */ /* 0x000fe20008000000 */
[----:B------:R-:W-:Y:S01]  /*1eb0*/  UMOV UR20, UR36 ;  /* 0x0000002400147c82 */ /* 0x000fe20008000000 */
[----:B------:R-:W-:Y:S01]  /*1ec0*/  UMOV UR17, UR33 ;  /* 0x0000002100117c82 */ /* 0x000fe20008000000 */
[----:B------:R3:W-:Y:S03]  /*1ed0*/  UTMALDG.3D.2CTA [UR32], [UR8], desc[UR14] ;  /* 0x00000e20080075b4 */ /* 0x0007e60008211000 */
[----:B------:R4:W-:Y:S01]  /*1ee0*/  UTMALDG.3D.MULTICAST.2CTA [UR16], [UR4], UR7, desc[UR14] ;  /* 0x00000e10040073b4 */ /* 0x0009e20008211807 */
[----:B---3--:R-:W-:Y:S01]  /*1ef0*/  UIADD3 UR34, UPT, UPT, UR34, 0x80, URZ ;  /* 0x0000008022227890 */ /* 0x008fe2000fffe0ff */
[----:B----4-:R-:W-:Y:S01]  /*1f00*/  UMOV UR7, UR29 ;  /* 0x0000001d00077c82 */ /* 0x010fe20008000000 */
[----:B------:R-:W-:Y:S01]  /*1f10*/  UMOV UR4, UR6 ;  /* 0x0000000600047c82 */ /* 0x000fe20008000000 */
[----:B------:R-:W-:Y:S09]  /*1f20*/  BRA.U UP2, `(.L_x_32) ;  /* 0xfffffffd02487547 */ /* 0x000ff2000b83ffff */
.L_x_26:
[----:B------:R-:W-:Y:S01]  /*1f30*/  ULEA UR4, UR6, UR13, 0x3 ;  /* 0x0000000d06047291 */ /* 0x000fe2000f8e18ff */
[----:B-1--4-:R-:W-:Y:S01]  /*1f40*/  SHF.L.U32 R0, R12, 0x1f, RZ ;  /* 0x0000001f0c007819 */ /* 0x012fe200000006ff */
[----:B------:R-:W-:Y:S01]  /*1f50*/  @!P1 SYNCS.ARRIVE.TRANS64.A1T0 RZ, [UR13+0xb8], RZ ;  /* 0x0000b8ffffff99a7 */ /* 0x000fe2000810000d */
[----:B------:R-:W-:-:S06]  /*1f60*/  UISETP.GT.AND UP0, UPT, UR41, UR40, UPT ;  /* 0x000000282900728c */ /* 0x000fcc000bf04270 */
[----:B--2---:R1:W2:Y:S03]  /*1f70*/  SYNCS.PHASECHK.TRANS64.TRYWAIT P0, [UR4+0x50], R0 ;  /* 0x00005000ff0075a7 */ /* 0x0042a60008001104 */
[----:B------:R-:W-:Y:S05]  /*1f80*/  BRA.U !UP0, `(.L_x_33) ;  /* 0x0000000108c07547 */ /* 0x000fea000b800000 */
[----:B------:R-:W-:Y:S01]  /*1f90*/  UIADD3 UR25, UPT, UPT, UR47, UR7, URZ ;  /* 0x000000072f197290 */ /* 0x000fe2000fffe0ff */
[----:B------:R-:W-:-:S11]  /*1fa0*/  UMOV UR4, UR6 ;  /* 0x0000000600047c82 */ /* 0x000fd60008000000 */
.L_x_39:
[----:B------:R-:W-:Y:S01]  /*1fb0*/  ULEA UR9, UR4, UR13, 0x3 ;  /* 0x0000000d04097291 */ /* 0x000fe2000f8e18ff */
[----:B--2---:R-:W-:Y:S01]  /*1fc0*/  @P3 MOV R2, 0xa000 ;  /* 0x0000a00000023802 */ /* 0x004fe20000000f00 */
[----:B-12-4-:R-:W-:Y:S10]  /*1fd0*/  @P0 BRA `(.L_x_34) ;  /* 0x00000000000c0947 */ /* 0x016ff40003800000 */
[----:B------:R-:W-:-:S04]  /*1fe0*/  SHF.L.U32 R3, R12, 0x1f, RZ ;  /* 0x0000001f0c037819 */ /* 0x000fc800000006ff */
[----:B------:R-:W2:Y:S02]  /*1ff0*/  SYNCS.PHASECHK.TRANS64.TRYWAIT P0, [UR9+0x50], R3 ;  /* 0x00005003ff0075a7 */ /* 0x000ea40008001109 */
[----:B--2---:R-:W-:Y:S05]  /*2000*/  @!P0 BRA `(.L_x_35) ;  /* 0x0000005800fc8947 */ /* 0x004fea0003800000 */
.L_x_34:
[----:B------:R2:W-:Y:S01]  /*2010*/  @P3 SYNCS.ARRIVE.TRANS64 RZ, [UR9], R2 ;  /* 0x00000002ffff39a7 */ /* 0x0005e20008000009 */
[----:B------:R-:W-:-:S04]  /*2020*/  ULOP3.LUT UR5, UR21, 0x2, URZ, 0xfc, !UPT ;  /* 0x0000000215057892 */ /* 0x000fc8000f8efcff */
[----:B------:R-:W-:-:S09]  /*2030*/  UISETP.NE.AND UP0, UPT, UR5, 0x2, UPT ;  /* 0x000000020500788c */ /* 0x000fd2000bf05270 */
[----:B------:R-:W-:Y:S05]  /*2040*/  BRA.U UP0, `(.L_x_36) ;  /* 0x0000000100047547 */ /* 0x000fea000b800000 */
[----:B---3--:R-:W-:Y:S05]  /*2050*/  BPT.TRAP 0x1 ;  /* 0x000000040000795c */ /* 0x008fea0000300000 */
.L_x_36:
[----:B------:R-:W-:Y:S04]  /*2060*/  BSSY.RECONVERGENT B0, `(.L_x_37) ;  /* 0x0000003000007945 */ /* 0x000fe80003800200 */
[----:B------:R-:W-:Y:S05]  /*2070*/  @!P2 BRA `(.L_x_38) ;  /* 0x000000000004a947 */ /* 0x000fea0003800000 */
[----:B---3--:R-:W-:Y:S05]  /*2080*/  BPT.TRAP 0x1 ;  /* 0x000000040000795c */ /* 0x008fea0000300000 */
.L_x_38:
[----:B---3--:R-:W-:Y:S05]  /*2090*/  BSYNC.RECONVERGENT B0 ;  /* 0x0000000000007941 */ /* 0x008fea0003800200 */
.L_x_37:
[----:B------:R-:W-:Y:S02]  /*20a0*/  UIADD3 UR5, UPT, UPT, UR4, 0x1, URZ ;  /* 0x0000000104057890 */ /* 0x000fe4000fffe0ff */
[----:B------:R-:W-:Y:S02]  /*20b0*/  USHF.L.U32 UR10, UR7, 0x7, URZ ;  /* 0x00000007070a7899 */ /* 0x000fe400080006ff */
[----:B------:R-:W-:Y:S02]  /*20c0*/  UISETP.NE.AND UP0, UPT, UR5, 0xa, UPT ;  /* 0x0000000a0500788c */ /* 0x000fe4000bf05270 */
[----:B------:R-:W-:Y:S02]  /*20d0*/  UIADD3 UR7, UPT, UPT, UR7, 0x1, URZ ;  /* 0x0000000107077890 */ /* 0x000fe4000fffe0ff */
[----:B------:R-:W-:Y:S02]  /*20e0*/  USEL UR8, URZ, 0x1, UP0 ;  /* 0x00000001ff087887 */ /* 0x000fe40008000000 */
[----:B------:R-:W-:-:S02]  /*20f0*/  USEL UR6, UR5, URZ, UP0 ;  /* 0x000000ff05067287 */ /* 0x000fc40008000000 */
[----:B------:R-:W-:Y:S02]  /*2100*/  UIADD3 UR22, UP0, UPT, UR26, 0x180, URZ ;  /* 0x000001801a167890 */ /* 0x000fe4000ff1e0ff */
[----:B------:R-:W-:Y:S01]  /*2110*/  LOP3.LUT R12, R12, UR8, RZ, 0x3c, !PT ;  /* 0x000000080c0c7c12 */ /* 0x000fe2000f8e3cff */
[----:B------:R-:W-:Y:S02]  /*2120*/  ULEA UR8, UR4, UR13, 0xe ;  /* 0x0000000d04087291 */ /* 0x000fe4000f8e70ff */
[----:B------:R-:W-:Y:S01]  /*2130*/  UIADD3 UR14, UP1, UPT, UR26, 0x80, URZ ;  /* 0x000000801a0e7890 */ /* 0x000fe2000ff3e0ff */
[----:B-1----:R-:W-:Y:S01]  /*2140*/  SHF.L.U32 R0, R12, 0x1f, RZ ;  /* 0x0000001f0c007819 */ /* 0x002fe200000006ff */
[----:B------:R-:W-:Y:S02]  /*2150*/  UIADD3.X UR23, UPT, UPT, URZ, UR27, URZ, UP0, !UPT ;  /* 0x0000001bff177290 */ /* 0x000fe400087fe4ff */
[----:B------:R-:W-:Y:S02]  /*2160*/  UISETP.NE.AND UP0, UPT, UR7, UR25, UPT ;  /* 0x000000190700728c */ /* 0x000fe4000bf05270 */
[----:B------:R-:W-:-:S02]  /*2170*/  ULEA UR5, UR6, UR13, 0x3 ;  /* 0x0000000d06057291 */ /* 0x000fc4000f8e18ff */
[----:B------:R-:W-:Y:S02]  /*2180*/  ULOP3.LUT UR9, UR9, 0xfefffff8, URZ, 0xc0, !UPT ;  /* 0xfefffff809097892 */ /* 0x000fe4000f8ec0ff */
[----:B------:R-:W-:Y:S02]  /*2190*/  ULEA UR16, UR4, UR30, 0xc ;  /* 0x0000001e04107291 */ /* 0x000fe4000f8e60ff */
[----:B------:R-:W-:Y:S02]  /*21a0*/  UIADD3 UR8, UPT, UPT, UR8, 0x4400, URZ ;  /* 0x0000440008087890 */ /* 0x000fe4000fffe0ff */
[----:B------:R-:W-:Y:S01]  /*21b0*/  UIADD3.X UR15, UPT, UPT, URZ, UR27, URZ, UP1, !UPT ;  /* 0x0000001bff0f7290 */ /* 0x000fe20008ffe4ff */
[----:B------:R4:W1:Y:S01]  /*21c0*/  SYNCS.PHASECHK.TRANS64.TRYWAIT P0, [UR5+0x50], R0 ;  /* 0x00005000ff0075a7 */ /* 0x0008620008001105 */
[----:B------:R-:W-:Y:S01]  /*21d0*/  UPRMT UR4, URZ, 0x5410, UR24 ;  /* 0x00005410ff047896 */ /* 0x000fe20008000018 */
[----:B------:R-:W-:Y:S01]  /*21e0*/  UMOV UR32, 0x0 ;  /* 0x0000000000207882 */ /* 0x000fe20000000000 */
[----:B------:R-:W-:Y:S01]  /*21f0*/  UMOV UR33, 0x10000000 ;  /* 0x1000000000217882 */ /* 0x000fe20000000000 */
[----:B------:R-:W-:Y:S01]  /*2200*/  UMOV UR11, UR35 ;  /* 0x00000023000b7c82 */ /* 0x000fe20008000000 */
[----:B------:R-:W-:Y:S01]  /*2210*/  UMOV UR12, UR36 ;  /* 0x00000024000c7c82 */ /* 0x000fe20008000000 */
[----:B------:R-:W-:Y:S01]  /*2220*/  UMOV UR20, UR36 ;  /* 0x0000002400147c82 */ /* 0x000fe20008000000 */
[----:B------:R-:W-:Y:S01]  /*2230*/  UMOV UR17, UR9 ;  /* 0x0000000900117c82 */ /* 0x000fe20008000000 */
[----:B------:R-:W-:Y:S01]  /*2240*/  UMOV UR18, UR10 ;  /* 0x0000000a00127c82 */ /* 0x000fe20008000000 */
[----:B------:R-:W-:Y:S01]  /*2250*/  UTMALDG.3D.2CTA [UR8], [UR14], desc[UR32] ;  /* 0x000020080e0075b4 */ /* 0x000fe20008211000 */
[----:B------:R3:W-:Y:S02]  /*2260*/  UTMALDG.3D.MULTICAST.2CTA [UR16], [UR22], UR4, desc[UR32] ;  /* 0x00002010160073b4 */ /* 0x0007e40008211804 */
[----:B---3--:R-:W-:Y:S01]  /*2270*/  UMOV UR4, UR6 ;  /* 0x0000000600047c82 */ /* 0x008fe20008000000 */
[----:B------:R-:W-:Y:S05]  /*2280*/  BRA.U UP0, `(.L_x_39) ;  /* 0xfffffffd00487547 */ /* 0x000fea000b83ffff */
.L_x_33:
[C---:B------:R-:W-:Y:S01]  /*2290*/  LEA R3, R11.reuse, UR13, 0x3 ;  /* 0x0000000d0b037c11 */ /* 0x040fe2000f8e18ff */
[----:B------:R-:W-:Y:S01]  /*22a0*/  NOP ;  /* 0x0000000000007918 */ /* 0x000fe20000000000 */
[----:B-1--4-:R-:W-:Y:S02]  /*22b0*/  SHF.L.U32 R0, R10, 0x1f, RZ ;  /* 0x0000001f0a007819 */ /* 0x012fe400000006ff */
[----:B------:R-:W-:Y:S02]  /*22c0*/  LEA R4, R11, UR13, 0x4 ;  /* 0x0000000d0b047c11 */ /* 0x000fe4000f8e20ff */
[----:B--2---:R-:W1:Y:S02]  /*22d0*/  SYNCS.PHASECHK.TRANS64.TRYWAIT P0, [R3+URZ+0xc0], R0 ;  /* 0x0000c000030075a7 */ /* 0x004e6400080011ff */
[----:B-1----:R-:W-:Y:S05]  /*22e0*/  @!P0 BRA `(.L_x_40) ;  /* 0x00000058005c8947 */ /* 0x002fea0003800000 */
.L_x_123:
[----:B------:R-:W2:Y:S01]  /*22f0*/  LDS.128 R4, [R4+0x150] ;  /* 0x0001500004047984 */ /* 0x000ea20000000c00 */
[----:B------:R-:W-:Y:S01]  /*2300*/  UISETP.GE.AND UP0, UPT, UR42, 0x1, UPT ;  /* 0x000000012a00788c */ /* 0x000fe2000bf06270 */
[----:B------:R-:W-:Y:S01]  /*2310*/  @!PT LDS RZ, [RZ] ;  /* 0x00000000fffff984 */ /* 0x000fe20000000800 */
[----:B------:R-:W-:Y:S01]  /*2320*/  @!PT LDS RZ, [RZ] ;  /* 0x00000000fffff984 */ /* 0x000fe20000000800 */
[----:B------:R-:W-:Y:S01]  /*2330*/  @!PT LDS RZ, [RZ] ;  /* 0x00000000fffff984 */ /* 0x000fe20000000800 */
[----:B------:R-:W-:Y:S01]  /*2340*/  @!PT LDS RZ, [RZ] ;  /* 0x00000000fffff984 */ /* 0x000fe20000000800 */
[----:B------:R4:W-:Y:S06]  /*2350*/  MEMBAR.ALL.CTA ;  /* 0x0000000000007992 */ /* 0x0009ec0000008000 */
[----:B----4-:R-:W4:Y:S01]  /*2360*/  FENCE.VIEW.ASYNC.S ;  /* 0x00000000000073c6 */ /* 0x010f220000000000 */
[----:B--2---:R-:W-:-:S13]  /*2370*/  LOP3.LUT P0, RZ, R6, 0x1, RZ, 0xc0, !PT ;  /* 0x0000000106ff7812 */ /* 0x004fda000780c0ff */
[----:B----4-:R-:W-:Y:S01]  /*2380*/  VOTEU.ANY UP1, P0 ;  /* 0x0000000000ff7886 */ /* 0x010fe20000020100 */
[----:B------:R-:W-:-:S13]  /*2390*/  PLOP3.LUT P0, PT, PT, PT, UP1, 0x80, 0x8 ;  /* 0x000000000008781c */ /* 0x000fda0003f0f018 */
[----:B-1----:R-:W-:Y:S02]  /*23a0*/  @P0 LOP3.LUT R0, R5, 0xffff, RZ, 0xc0, !PT ;  /* 0x0000ffff05000812 */ /* 0x002fe400078ec0ff */
[----:B------:R-:W-:Y:S02]  /*23b0*/  @P0 MOV R2, R4 ;  /* 0x0000000400020202 */ /* 0x000fe40000000f00 */
[----:B------:R-:W-:Y:S01]  /*23c0*/  @P0 R2UR UR5, R0 ;  /* 0x00000000000502ca */ /* 0x000fe200000e0000 */
[----:B------:R-:W-:Y:S01]  /*23d0*/  VIADD R0, R3, 0xd0 ;  /* 0x000000d003007836 */ /* 0x000fe20000000000 */
[----:B------:R-:W-:Y:S02]  /*23e0*/  @P0 SHF.R.U32.HI R4, RZ, 0x10, R5 ;  /* 0x00000010ff040819 */ /* 0x000fe40000011605 */
[----:B------:R-:W-:Y:S02]  /*23f0*/  @P0 R2UR UR7, R2 ;  /* 0x00000000020702ca */ /* 0x000fe400000e0000 */
[----:B------:R-:W-:-:S02]  /*2400*/  PRMT R0, RZ, 0x654, R0 ;  /* 0x00000654ff007816 */ /* 0x000fc40000000000 */
[----:B------:R-:W-:Y:S02]  /*2410*/  @P0 R2UR UR4, R4 ;  /* 0x00000000040402ca */ /* 0x000fe400000e0000 */
[----:B------:R1:W-:Y:S03]  /*2420*/  SYNCS.ARRIVE.TRANS64.RED.A1T0 RZ, [R0+URZ], RZ ;  /* 0x000000ff00ff79a7 */ /* 0x0003e600081004ff */
[----:B------:R-:W-:-:S04]  /*2430*/  @UP1 UMOV UR31, UR5 ;  /* 0x00000005001f1c82 */ /* 0x000fc80008000000 */
[----:B------:R-:W-:-:S04]  /*2440*/  @UP1 UMOV UR37, UR7 ;  /* 0x0000000700251c82 */ /* 0x000fc80008000000 */
[----:B------:R-:W-:Y:S01]  /*2450*/  @UP1 UMOV UR36, UR4 ;  /* 0x0000000400241c82 */ /* 0x000fe20008000000 */
[----:B------:R-:W-:Y:S05]  /*2460*/  BRA.U !UP0, `(.L_x_41) ;  /* 0x0000000108d47547 */ /* 0x000fea000b800000 */
[----:B------:R-:W3:Y:S01]  /*2470*/  LDCU.128 UR16, c[0x0][0xb10] ;  /* 0x00016200ff1077ac */ /* 0x000ee20008000c00 */
[----:B------:R-:W2:Y:S01]  /*2480*/  LDCU UR12, c[0x0][0xb20] ;  /* 0x00016400ff0c77ac */ /* 0x000ea20008000800 */
[----:B------:R-:W4:Y:S01]  /*2490*/  LDCU UR20, c[0x0][0xb0c] ;  /* 0x00016180ff1477ac */ /* 0x000f220008000800 */
[----:B------:R-:W1:Y:S01]  /*24a0*/  LDCU.64 UR8, c[0x0][0xb28] ;  /* 0x00016500ff0877ac */ /* 0x000e620008000a00 */
[----:B------:R-:W-:Y:S02]  /*24b0*/  UISETP.NE.AND UP3, UPT, UR42, 0x1, UPT ;  /* 0x000000012a00788c */ /* 0x000fe4000bf65270 */
[----:B---3--:R-:W-:Y:S02]  /*24c0*/  UIMAD.WIDE.U32 UR10, UR38, UR19, URZ ;  /* 0x00000013260a72a5 */ /* 0x008fe4000f8e00ff */
[----:B------:R-:W-:Y:S02]  /*24d0*/  UIMAD.WIDE.U32 UR4, UR39, UR16, URZ ;  /* 0x00000010270472a5 */ /* 0x000fe4000f8e00ff */
[----:B------:R-:W-:-:S02]  /*24e0*/  UISETP.NE.AND UP0, UPT, UR18, 0x1, UPT ;  /* 0x000000011200788c */ /* 0x000fc4000bf05270 */
[----:B------:R-:W-:Y:S01]  /*24f0*/  UIMAD.WIDE.U32 UR22, UR31, UR19, URZ ;  /* 0x000000131f1672a5 */ /* 0x000fe2000f8e00ff */
[----:B------:R-:W-:Y:S02]  /*2500*/  UMOV UR10, UR11 ;  /* 0x0000000b000a7c82 */ /* 0x000fe40008000000 */
[----:B------:R-:W-:Y:S01]  /*2510*/  UMOV UR4, UR5 ;  /* 0x0000000500047c82 */ /* 0x000fe20008000000 */
[----:B--2---:R-:W-:Y:S02]  /*2520*/  USHF.R.U32.HI UR10, URZ, UR12, UR10 ;  /* 0x0000000cff0a7299 */ /* 0x004fe4000801160a */
[----:B----4-:R-:W-:Y:S02]  /*2530*/  UISETP.NE.AND UP2, UPT, UR20, 0x1, UPT ;  /* 0x000000011400788c */ /* 0x010fe4000bf45270 */
[----:B------:R-:W-:Y:S02]  /*2540*/  USHF.R.U32.HI UR4, URZ, UR17, UR4 ;  /* 0x00000011ff047299 */ /* 0x000fe40008011604 */
[----:B------:R-:W-:-:S02]  /*2550*/  USEL UR5, UR38, UR10, !UP0 ;  /* 0x0000000a26057287 */ /* 0x000fc4000c000000 */
[----:B------:R-:W-:Y:S02]  /*2560*/  USEL UR7, UR39, UR4, !UP2 ;  /* 0x0000000427077287 */ /* 0x000fe4000d000000 */
[----:B-1----:R-:W-:Y:S01]  /*2570*/  UIMAD.WIDE.U32 UR10, UR5, UR8, URZ ;  /* 0x00000008050a72a5 */ /* 0x002fe2000f8e00ff */
[----:B------:R-:W-:Y:S01]  /*2580*/  UMOV UR4, UR23 ;  /* 0x0000001700047c82 */ /* 0x000fe20008000000 */
[----:B------:R-:W-:Y:S02]  /*2590*/  UIMAD.WIDE.U32 UR14, UR37, UR16, URZ ;  /* 0x00000010250e72a5 */ /* 0x000fe4000f8e00ff */
[----:B------:R-:W-:-:S03]  /*25a0*/  UIMAD.WIDE.U32 UR22, UR7, UR8, URZ ;  /* 0x00000008071672a5 */ /* 0x000fc6000f8e00ff */
[----:B------:R-:W-:Y:S01]  /*25b0*/  UMOV UR10, UR11 ;  /* 0x0000000b000a7c82 */ /* 0x000fe20008000000 */
[----:B------:R-:W-:Y:S02]  /*25c0*/  USHF.R.U32.HI UR4, URZ, UR12, UR4 ;  /* 0x0000000cff047299 */ /* 0x000fe40008011604 */
[----:B------:R-:W-:Y:S01]  /*25d0*/  @UP3 USHF.R.U32.HI UR5, URZ, UR9, UR10 ;  /* 0x00000009ff053299 */ /* 0x000fe2000801160a */
[----:B------:R-:W-:Y:S01]  /*25e0*/  UMOV UR14, UR15 ;  /* 0x0000000f000e7c82 */ /* 0x000fe20008000000 */
[----:B------:R-:W-:Y:S01]  /*25f0*/  UMOV UR22, UR23 ;  /* 0x0000001700167c82 */ /* 0x000fe20008000000 */
[----:B------:R-:W-:Y:S02]  /*2600*/  USHF.R.U32.HI UR17, URZ, UR17, UR14 ;  /* 0x00000011ff117299 */ /* 0x000fe4000801160e */
[----:B------:R-:W-:Y:S02]  /*2610*/  USEL UR4, UR31, UR4, !UP0 ;  /* 0x000000041f047287 */ /* 0x000fe4000c000000 */
[----:B------:R-:W-:-:S02]  /*2620*/  @UP3 USHF.R.U32.HI UR7, URZ, UR9, UR22 ;  /* 0x00000009ff073299 */ /* 0x000fc40008011616 */
[----:B------:R-:W-:Y:S02]  /*2630*/  UIMAD UR10, UR42, UR5, URZ ;  /* 0x000000052a0a72a4 */ /* 0x000fe4000f8e02ff */
[----:B------:R-:W-:Y:S02]  /*2640*/  USEL UR5, UR37, UR17, !UP2 ;  /* 0x0000001125057287 */ /* 0x000fe4000d000000 */
[----:B------:R-:W-:Y:S02]  /*2650*/  UIMAD UR12, UR42, UR7, URZ ;  /* 0x000000072a0c72a4 */ /* 0x000fe4000f8e02ff */
[----:B------:R-:W-:Y:S02]  /*2660*/  UISETP.GE.AND UP0, UPT, UR4, UR10, UPT ;  /* 0x0000000a0400728c */ /* 0x000fe4000bf06270 */
[----:B------:R-:W-:Y:S02]  /*2670*/  UIMAD.WIDE.U32 UR10, UR4, UR8, URZ ;  /* 0x00000008040a72a5 */ /* 0x000fe4000f8e00ff */
[----:B------:R-:W-:-:S02]  /*2680*/  UISETP.GE.OR UP0, UPT, UR5, UR12, UP0 ;  /* 0x0000000c0500728c */ /* 0x000fc40008706670 */
[----:B------:R-:W-:Y:S02]  /*2690*/  UIMAD.WIDE.U32 UR14, UR5, UR8, URZ ;  /* 0x00000008050e72a5 */ /* 0x000fe4000f8e00ff */
[----:B------:R-:W-:Y:S01]  /*26a0*/  UIADD3 UR12, UPT, UPT, -UR5, URZ, URZ ;  /* 0x000000ff050c7290 */ /* 0x000fe2000fffe1ff */
[----:B------:R-:W-:Y:S01]  /*26b0*/  UMOV UR10, UR11 ;  /* 0x0000000b000a7c82 */ /* 0x000fe20008000000 */
[----:B------:R-:W-:Y:S02]  /*26c0*/  UIADD3 UR11, UPT, UPT, -UR4, URZ, URZ ;  /* 0x000000ff040b7290 */ /* 0x000fe4000fffe1ff */
        /* <DEDUP_REMOVED lines=15> */
.L_x_41:
[----:B------:R-:W2:Y:S02]  /*27c0*/  LDCU UR4, c[0x0][0xb30] ;  /* 0x00016600ff0477ac */ /* 0x000ea40008000800 */
[----:B--2---:R-:W-:-:S09]  /*27d0*/  UISETP.NE.AND UP0, UPT, UR4, 0x1, UPT ;  /* 0x000000010400788c */ /* 0x004fd2000bf05270 */
[----:B------:R-:W-:Y:S05]  /*27e0*/  BRA.U UP0, `(.L_x_42) ;  /* 0x0000000100447547 */ /* 0x000fea000b800000 */
[----:B------:R-:W2:Y:S01]  /*27f0*/  LDCU.128 UR16, c[0x0][0xb10] ;  /* 0x00016200ff1077ac */ /* 0x000ea20008000c00 */
[----:B------:R-:W4:Y:S01]  /*2800*/  LDCU UR10, c[0x0][0xb0c] ;  /* 0x00016180ff0a77ac */ /* 0x000f220008000800 */
[----:B------:R-:W1:Y:S01]  /*2810*/  LDCU UR7, c[0x0][0xb20] ;  /* 0x00016400ff0777ac */ /* 0x000e620008000800 */
[----:B--2---:R-:W-:Y:S02]  /*2820*/  UIMAD.WIDE.U32 UR8, UR37, UR16, URZ ;  /* 0x00000010250872a5 */ /* 0x004fe4000f8e00ff */
[----:B------:R-:W-:Y:S02]  /*2830*/  UIMAD.WIDE.U32 UR4, UR31, UR19, URZ ;  /* 0x000000131f0472a5 */ /* 0x000fe4000f8e00ff */
[----:B----4-:R-:W-:Y:S02]  /*2840*/  UISETP.NE.AND UP2, UPT, UR10, 0x1, UPT ;  /* 0x000000010a00788c */ /* 0x010fe4000bf45270 */
[----:B------:R-:W-:Y:S01]  /*2850*/  UISETP.NE.AND UP0, UPT, UR18, 0x1, UPT ;  /* 0x000000011200788c */ /* 0x000fe2000bf05270 */
[----:B------:R-:W-:-:S02]  /*2860*/  UMOV UR8, UR9 ;  /* 0x0000000900087c82 */ /* 0x000fc40008000000 */
[----:B------:R-:W-:Y:S01]  /*2870*/  UMOV UR4, UR5 ;  /* 0x0000000500047c82 */ /* 0x000fe20008000000 */
[----:B------:R-:W-:Y:S02]  /*2880*/  USHF.R.U32.HI UR17, URZ, UR17, UR8 ;  /* 0x00000011ff117299 */ /* 0x000fe40008011608 */
[----:B-1----:R-:W-:Y:S02]  /*2890*/  USHF.R.U32.HI UR4, URZ, UR7, UR4 ;  /* 0x00000007ff047299 */ /* 0x002fe40008011604 */
[----:B------:R-:W-:Y:S02]  /*28a0*/  USEL UR5, UR37, UR17, !UP2 ;  /* 0x0000001125057287 */ /* 0x000fe4000d000000 */
[----:B------:R-:W-:-:S04]  /*28b0*/  USEL UR4, UR31, UR4, !UP0 ;  /* 0x000000041f047287 */ /* 0x000fc8000c000000 */
[----:B------:R-:W-:Y:S02]  /*28c0*/  UIADD3 UR7, UPT, UPT, UR5, -UR4, URZ ;  /* 0x8000000405077290 */ /* 0x000fe4000fffe0ff */
[----:B------:R-:W-:Y:S02]  /*28d0*/  UIADD3 UR4, UPT, UPT, -UR5, UR4, URZ ;  /* 0x0000000405047290 */ /* 0x000fe4000fffe1ff */
[----:B------:R-:W-:Y:S02]  /*28e0*/  UIMAD UR31, UR7, UR18, UR31 ;  /* 0x00000012071f72a4 */ /* 0x000fe4000f8e021f */
[----:B------:R-:W-:-:S12]  /*28f0*/  UIMAD UR37, UR4, UR10, UR37 ;  /* 0x0000000a042572a4 */ /* 0x000fd8000f8e0225 */
.L_x_42:
[----:B------:R-:W-:Y:S01]  /*2900*/  VIADD R11, R11, 0x1 ;  /* 0x000000010b0b7836 */ /* 0x000fe20000000000 */
[----:B------:R-:W-:Y:S01]  /*2910*/  PLOP3.LUT P1, PT, PT, PT, PT, 0x80, 0x8 ;  /* 0x000000000008781c */ /* 0x000fe20003f2f070 */
[----:B------:R-:W-:Y:S02]  /*2920*/  UIADD3 UR45, UPT, UPT, UR37, UR55, URZ ;  /* 0x00000037252d7290 */ /* 0x000fe4000fffe0ff */
[----:B------:R-:W-:Y:S01]  /*2930*/  UIADD3 UR46, UPT, UPT, UR31, UR59, URZ ;  /* 0x0000003b1f2e7290 */ /* 0x000fe2000fffe0ff */
[----:B------:R-:W-:-:S04]  /*2940*/  ISETP.NE.AND P0, PT, R11, 0x2, PT ;  /* 0x000000020b00780c */ /* 0x000fc80003f05270 */
[----:B-1----:R-:W-:Y:S02]  /*2950*/  SEL R0, RZ, 0x1, P0 ;  /* 0x00000001ff007807 */ /* 0x002fe40000000000 */
[----:B------:R-:W-:Y:S02]  /*2960*/  SEL R11, R11, RZ, P0 ;  /* 0x000000ff0b0b7207 */ /* 0x000fe40000000000 */
[----:B------:R-:W-:Y:S01]  /*2970*/  LOP3.LUT R10, R10, R0, RZ, 0x3c, !PT ;  /* 0x000000000a0a7212 */ /* 0x000fe200078e3cff */
[----:B------:R-:W-:Y:S06]  /*2980*/  BRA.U UP1, `(.L_x_43) ;  /* 0xfffffff101447547 */ /* 0x000fec000b83ffff */
[----:B------:R-:W-:Y:S01]  /*2990*/  UIADD3 UR13, UPT, UPT, UR13, 0x50, URZ ;  /* 0x000000500d0d7890 */ /* 0x000fe2000fffe0ff */
[----:B------:R-:W-:-:S03]  /*29a0*/  SHF.L.U32 R2, R12, 0x1f, RZ ;  /* 0x0000001f0c027819 */ /* 0x000fc600000006ff */
[----:B------:R-:W-:-:S09]  /*29b0*/  ULEA UR4, UR6, UR13, 0x3 ;  /* 0x0000000d06047291 */ /* 0x000fd2000f8e18ff */
[----:B------:R-:W1:Y:S02]  /*29c0*/  SYNCS.PHASECHK.TRANS64.TRYWAIT P0, [UR4], R2 ;  /* 0x00000002ff0075a7 */ /* 0x000e640008001104 */
[----:B-1----:R-:W-:Y:S05]  /*29d0*/  @!P0 BRA `(.L_x_44) ;  /* 0x0000005000b48947 */ /* 0x002fea0003800000 */
.L_x_125:
[----:B------:R-:W-:-:S04]  /*29e0*/  UIADD3 UR4, UPT, UPT, UR6, 0x1, URZ ;  /* 0x0000000106047890 */ /* 0x000fc8000fffe0ff */
[----:B------:R-:W-:-:S04]  /*29f0*/  UISETP.NE.AND UP0, UPT, UR4, 0xa, UPT ;  /* 0x0000000a0400788c */ /* 0x000fc8000bf05270 */
[----:B------:R-:W-:Y:S02]  /*2a00*/  USEL UR6, URZ, 0x1, UP0 ;  /* 0x00000001ff067887 */ /* 0x000fe40008000000 */
[----:B------:R-:W-:-:S04]  /*2a10*/  USEL UR4, UR4, URZ, UP0 ;  /* 0x000000ff04047287 */ /* 0x000fc80008000000 */
[----:B------:R-:W-:Y:S01]  /*2a20*/  ULEA UR5, UR4, UR13, 0x3 ;  /* 0x0000000d04057291 */ /* 0x000fe2000f8e18ff */
[----:B-1----:R-:W-:-:S04]  /*2a30*/  LOP3.LUT R2, R12, UR6, RZ, 0x3c, !PT ;  /* 0x000000060c027c12 */ /* 0x002fc8000f8e3cff */
[----:B------:R-:W-:-:S04]  /*2a40*/  SHF.L.U32 R3, R2, 0x1f, RZ ;  /* 0x0000001f02037819 */ /* 0x000fc800000006ff */
[----:B------:R-:W1:Y:S02]  /*2a50*/  SYNCS.PHASECHK.TRANS64.TRYWAIT P0, [UR5], R3 ;  /* 0x00000003ff0075a7 */ /* 0x000e640008001105 */
[----:B-1----:R-:W-:Y:S05]  /*2a60*/  @!P0 BRA `(.L_x_45) ;  /* 0x0000005000a88947 */ /* 0x002fea0003800000 */
.L_x_127:
[----:B------:R-:W-:-:S04]  /*2a70*/  UIADD3 UR4, UPT, UPT, UR4, 0x1, URZ ;  /* 0x0000000104047890 */ /* 0x000fc8000fffe0ff */
[----:B------:R-:W-:-:S04]  /*2a80*/  UISETP.NE.AND UP0, UPT, UR4, 0xa, UPT ;  /* 0x0000000a0400788c */ /* 0x000fc8000bf05270 */
[----:B------:R-:W-:Y:S02]  /*2a90*/  USEL UR6, URZ, 0x1, UP0 ;  /* 0x00000001ff067887 */ /* 0x000fe40008000000 */
[----:B------:R-:W-:-:S04]  /*2aa0*/  USEL UR4, UR4, URZ, UP0 ;  /* 0x000000ff04047287 */ /* 0x000fc80008000000 */
[----:B------:R-:W-:Y:S01]  /*2ab0*/  ULEA UR5, UR4, UR13, 0x3 ;  /* 0x0000000d04057291 */ /* 0x000fe2000f8e18ff */
[----:B------:R-:W-:-:S04]  /*2ac0*/  LOP3.LUT R2, R2, UR6, RZ, 0x3c, !PT ;  /* 0x0000000602027c12 */ /* 0x000fc8000f8e3cff */
[----:B-1----:R-:W-:-:S04]  /*2ad0*/  SHF.L.U32 R3, R2, 0x1f, RZ ;  /* 0x0000001f02037819 */ /* 0x002fc800000006ff */
[----:B------:R-:W1:Y:S02]  /*2ae0*/  SYNCS.PHASECHK.TRANS64.TRYWAIT P0, [UR5], R3 ;  /* 0x00000003ff0075a7 */ /* 0x000e640008001105 */
[----:B-1----:R-:W-:Y:S05]  /*2af0*/  @!P0 BRA `(.L_x_46) ;  /* 0x00000050009c8947 */ /* 0x002fea0003800000 */
.L_x_129:
        /* <DEDUP_REMOVED lines=9> */
.L_x_131:
        /* <DEDUP_REMOVED lines=9> */
.L_x_133:
        /* <DEDUP_REMOVED lines=9> */
.L_x_135:
        /* <DEDUP_REMOVED lines=9> */
.L_x_137:
        /* <DEDUP_REMOVED lines=9> */
.L_x_139:
        /* <DEDUP_REMOVED lines=9> */
.L_x_141:
[----:B------:R-:W-:-:S04]  /*2e60*/  UIADD3 UR4, UPT, UPT, UR4, 0x1, URZ ;  /* 0x0000000104047890 */ /* 0x000fc8000fffe0ff */
[----:B------:R-:W-:-:S04]  /*2e70*/  UISETP.NE.AND UP0, UPT, UR4, 0xa, UPT ;  /* 0x0000000a0400788c */ /* 0x000fc8000bf05270 */
[----:B------:R-:W-:Y:S02]  /*2e80*/  USEL UR5, URZ, 0x1, UP0 ;  /* 0x00000001ff057887 */ /* 0x000fe40008000000 */
[----:B------:R-:W-:-:S04]  /*2e90*/  USEL UR4, UR4, URZ, UP0 ;  /* 0x000000ff04047287 */ /* 0x000fc80008000000 */
[----:B------:R-:W-:Y:S01]  /*2ea0*/  ULEA UR4, UR4, UR13, 0x3 ;  /* 0x0000000d04047291 */ /* 0x000fe2000f8e18ff */
[----:B------:R-:W-:-:S04]  /*2eb0*/  LOP3.LUT R2, R2, UR5, RZ, 0x3c, !PT ;  /* 0x0000000502027c12 */ /* 0x000fc8000f8e3cff */
[----:B------:R-:W-:Y:S01]  /*2ec0*/  SHF.L.U32 R2, R2, 0x1f, RZ ;  /* 0x0000001f02027819 */ /* 0x000fe200000006ff */
[----:B-1----:R-:W-:-:S07]  /*2ed0*/  IMAD.U32 R0, RZ, RZ, UR4 ;  /* 0x00000004ff007e24 */ /* 0x002fce000f8e00ff */
.L_x_53:
[----:B-1----:R1:W2:Y:S02]  /*2ee0*/  SYNCS.PHASECHK.TRANS64.TRYWAIT P0, [R0+URZ], R2 ;  /* 0x00000002000075a7 */ /* 0x0022a400080011ff */
[----:B--2---:R-:W-:Y:S05]  /*2ef0*/  @!P0 NANOSLEEP.SYNCS 0x989680 ;  /* 0x009896800000895d */ /* 0x004fea0003900000 */
[----:B------:R-:W2:Y:S02]  /*2f00*/  @!P0 SYNCS.PHASECHK.TRANS64 P0, [R0+URZ], R2 ;  /* 0x00000002000085a7 */ /* 0x000ea400080010ff */
[----:B--23--:R-:W-:Y:S05]  /*2f10*/  @P0 EXIT ;  /* 0x000000000000094d */ /* 0x00cfea0003800000 */
[----:B------:R-:W-:Y:S05]  /*2f20*/  BRA `(.L_x_53) ;  /* 0xfffffffc00ec7947 */ /* 0x000fea000383ffff */
.L_x_23:
[----:B------:R-:W2:Y:S02]  /*2f30*/  S2UR UR4, SR_CgaCtaId ;  /* 0x00000000000479c3 */ /* 0x000ea40000008800 */
[----:B--2---:R-:W-:-:S04]  /*2f40*/  UISETP.NE.AND UP0, UPT, UR4, URZ, UPT ;  /* 0x000000ff0400728c */ /* 0x004fc8000bf05270 */
[----:B------:R-:W-:-:S09]  /*2f50*/  UISETP.NE.OR UP0, UPT, UR13, 0x1, UP0 ;  /* 0x000000010d00788c */ /* 0x000fd20008705670 */
[----:B------:R-:W-:Y:S05]  /*2f60*/  BRA.U UP0, `(.L_x_54) ;  /* 0x00000005004c7547 */ /* 0x000fea000b800000 */
[----:B------:R-:W2:Y:S01]  /*2f70*/  S2UR UR5, SR_CgaCtaId ;  /* 0x00000000000579c3 */ /* 0x000ea20000008800 */
[----:B------:R-:W-:Y:S01]  /*2f80*/  UMOV UR4, 0x400 ;  /* 0x0000040000047882 */ /* 0x000fe20000000000 */
[----:B------:R-:W-:Y:S01]  /*2f90*/  ISETP.GE.U32.AND P2, PT, R0, 0x4, PT ;  /* 0x000000040000780c */ /* 0x000fe20003f46070 */
[----:B------:R-:W-:Y:S01]  /*2fa0*/  IMAD.MOV.U32 R12, RZ, RZ, 0x1 ;  /* 0x00000001ff0c7424 */ /* 0x000fe200078e00ff */
[----:B------:R-:W-:Y:S02]  /*2fb0*/  CS2R R10, SRZ ;  /* 0x00000000000a7805 */ /* 0x000fe4000001ff00 */
[----:B------:R-:W-:Y:S01]  /*2fc0*/  CS2R R8, SRZ ;  /* 0x0000000000087805 */ /* 0x000fe2000001ff00 */
[----:B--2---:R-:W-:-:S03]  /*2fd0*/  ULEA UR6, UR5, UR4, 0x18 ;  /* 0x0000000405067291 */ /* 0x004fc6000f8ec0ff */
[----:B------:R-:W-:-:S09]  /*2fe0*/  UMOV UR5, URZ ;  /* 0x000000ff00057c82 */ /* 0x000fd20008000000 */
.L_x_58:
[----:B------:R-:W-:Y:S02]  /*2ff0*/  LEA R2, R8, UR6, 0x3 ;  /* 0x0000000608027c11 */ /* 0x000fe4000f8e18ff */
[----:B------:R-:W-:-:S03]  /*3000*/  SHF.L.U32 R4, R9, 0x1f, RZ ;  /* 0x0000001f09047819 */ /* 0x000fc600000006ff */
[----:B------:R-:W-:Y:S01]  /*3010*/  VIADD R5, R2, 0x130 ;  /* 0x0000013002057836 */ /* 0x000fe20000000000 */
[----:B------:R-:W2:Y:S02]  /*3020*/  SYNCS.PHASECHK.TRANS64.TRYWAIT P0, [R2+URZ+0x120], R4 ;  /* 0x00012004020075a7 */ /* 0x000ea400080011ff */
[----:B--2---:R-:W-:Y:S05]  /*3030*/  @!P0 BRA `(.L_x_55) ;  /* 0x0000004c00f48947 */ /* 0x004fea0003800000 */
.L_x_142:
[----:B------:R-:W-:Y:S01]  /*3040*/  ULEA UR4, UR5, UR6, 0x3 ;  /* 0x0000000605047291 */ /* 0x000fe2000f8e18ff */
[----:B--2---:R-:W-:Y:S01]  /*3050*/  PRMT R2, RZ, 0x654, R5 ;  /* 0x00000654ff027816 */ /* 0x004fe20000000005 */
[----:B------:R-:W-:Y:S01]  /*3060*/  @!P2 IMAD.MOV.U32 R4, RZ, RZ, 0x10 ;  /* 0x00000010ff04a424 */ /* 0x000fe200078e00ff */
[----:B------:R-:W-:Y:S01]  /*3070*/  SHF.L.U32 R5, R12, 0x1f, RZ ;  /* 0x0000001f0c057819 */ /* 0x000fe200000006ff */
[----:B------:R-:W-:Y:S01]  /*3080*/  UIADD3 UR7, UPT, UPT, UR4, 0xc0, URZ ;  /* 0x000000c004077890 */ /* 0x000fe2000fffe0ff */
[----:B------:R2:W-:Y:S05]  /*3090*/  SYNCS.ARRIVE.TRANS64.RED.A1T0 RZ, [R2+URZ], RZ ;  /* 0x000000ff02ff79a7 */ /* 0x0005ea00081004ff */
[----:B------:R-:W-:Y:S01]  /*30a0*/  IMAD.U32 R6, RZ, RZ, UR7 ;  /* 0x00000007ff067e24 */ /* 0x000fe2000f8e00ff */
[----:B------:R-:W3:Y:S04]  /*30b0*/  SYNCS.PHASECHK.TRANS64.TRYWAIT P0, [UR4+0xd0], R5 ;  /* 0x0000d005ff0075a7 */ /* 0x000ee80008001104 */
[----:B------:R-:W-:Y:S01]  /*30c0*/  PRMT R6, R0, 0x654, R6 ;  /* 0x0000065400067816 */ /* 0x000fe20000000006 */
[----:B--23--:R-:W-:Y:S06]  /*30d0*/  @!P0 BRA `(.L_x_56) ;  /* 0x0000004c00e08947 */ /* 0x00cfec0003800000 */
.L_x_144:
[----:B------:R-:W-:Y:S01]  /*30e0*/  ULEA UR8, UR5, UR6, 0x4 ;  /* 0x0000000605087291 */ /* 0x000fe2000f8e20ff */
[----:B------:R-:W-:Y:S01]  /*30f0*/  SEL R3, R6, R3, !P2 ;  /* 0x0000000306037207 */ /* 0x000fe20005000000 */
[----:B------:R-:W-:Y:S01]  /*3100*/  UIADD3 UR9, UPT, UPT, UR4, 0xc0, URZ ;  /* 0x000000c004097890 */ /* 0x000fe2000fffe0ff */
[----:B--2---:R-:W-:Y:S01]  /*3110*/  LEA R2, R11, UR6, 0x3 ;  /* 0x000000060b027c11 */ /* 0x004fe2000f8e18ff */
[----:B------:R-:W-:Y:S01]  /*3120*/  UIADD3 UR8, UPT, UPT, UR8, 0x150, URZ ;  /* 0x0000015008087890 */ /* 0x000fe2000fffe0ff */
[----:B------:R2:W-:Y:S01]  /*3130*/  @!P2 SYNCS.ARRIVE.TRANS64.RED RZ, [R3+URZ], R4 ;  /* 0x0000000403ffa9a7 */ /* 0x0005e200080004ff */
[----:B------:R-:W-:Y:S01]  /*3140*/  UIADD3 UR4, UPT, UPT, UR5, 0x1, URZ ;  /* 0x0000000105047890 */ /* 0x000fe2000fffe0ff */
[----:B------:R-:W-:-:S03]  /*3150*/  VIADD R8, R8, 0x1 ;  /* 0x0000000108087836 */ /* 0x000fc60000000000 */
[----:B------:R-:W-:Y:S02]  /*3160*/  UISETP.NE.AND UP0, UPT, UR4, 0x2, UPT ;  /* 0x000000020400788c */ /* 0x000fe4000bf05270 */
[----:B------:R-:W-:Y:S01]  /*3170*/  ISETP.NE.AND P0, PT, R8, 0x2, PT ;  /* 0x000000020800780c */ /* 0x000fe20003f05270 */
[----:B------:R-:W-:Y:S06]  /*3180*/  UGETNEXTWORKID.BROADCAST [UR8], [UR9] ;  /* 0x00000000080073ca */ /* 0x000fec0008000100 */
[----:B------:R-:W-:Y:S02]  /*3190*/  USEL UR7, URZ, 0x1, UP0 ;  /* 0x00000001ff077887 */ /* 0x000fe40008000000 */
[----:B------:R-:W-:-:S04]  /*31a0*/  USEL UR5, UR4, URZ, UP0 ;  /* 0x000000ff04057287 */ /* 0x000fc80008000000 */
[----:B------:R-:W-:Y:S02]  /*31b0*/  LOP3.LUT R12, R12, UR7, RZ, 0x3c, !PT ;  /* 0x000000070c0c7c12 */ /* 0x000fe4000f8e3cff */
[----:B--2---:R-:W-:-:S04]  /*31c0*/  SHF.L.U32 R4, R10, 0x1f, RZ ;  /* 0x0000001f0a047819 */ /* 0x004fc800000006ff */
[----:B------:R-:W2:Y:S02]  /*31d0*/  SYNCS.PHASECHK.TRANS64.TRYWAIT P1, [R2+URZ+0xc0], R4 ;  /* 0x0000c004020075a7 */ /* 0x000ea400080211ff */
[----:B--2---:R-:W-:Y:S05]  /*31e0*/  @!P1 BRA `(.L_x_57) ;  /* 0x0000004c00b49947 */ /* 0x004fea0003800000 */
.L_x_145:
[C---:B--2---:R-:W-:Y:S01]  /*31f0*/  LEA R4, R11.reuse, UR6, 0x4 ;  /* 0x000000060b047c11 */ /* 0x044fe2000f8e20ff */
[----:B------:R-:W-:Y:S01]  /*3200*/  VIADD R2, R2, 0xd0 ;  /* 0x000000d002027836 */ /* 0x000fe20000000000 */
[----:B------:R-:W-:Y:S01]  /*3210*/  SEL R8, R8, RZ, P0 ;  /* 0x000000ff08087207 */ /* 0x000fe20000000000 */
[----:B------:R-:W-:-:S03]  /*3220*/  VIADD R11, R11, 0x1 ;  /* 0x000000010b0b7836 */ /* 0x000fc60000000000 */
[----:B------:R-:W2:Y:S01]  /*3230*/  LDS.128 R4, [R4+0x150] ;  /* 0x0001500004047984 */ /* 0x000ea20000000c00 */
[----:B------:R-:W-:Y:S02]  /*3240*/  PRMT R2, RZ, 0x654, R2 ;  /* 0x00000654ff027816 */ /* 0x000fe40000000002 */
[C---:B------:R-:W-:Y:S01]  /*3250*/  ISETP.NE.AND P1, PT, R11.reuse, 0x2, PT ;  /* 0x000000020b00780c */ /* 0x040fe20003f25270 */
[----:B------:R-:W-:Y:S01]  /*3260*/  @!PT LDS RZ, [RZ] ;  /* 0x00000000fffff984 */ /* 0x000fe20000000800 */
[----:B------:R-:W-:Y:S01]  /*3270*/  @!PT LDS RZ, [RZ] ;  /* 0x00000000fffff984 */ /* 0x000fe20000000800 */
[----:B------:R-:W-:Y:S01]  /*3280*/  @!PT LDS RZ, [RZ] ;  /* 0x00000000fffff984 */ /* 0x000fe20000000800 */
[----:B------:R-:W-:Y:S01]  /*3290*/  @!PT LDS RZ, [RZ] ;  /* 0x00000000fffff984 */ /* 0x000fe20000000800 */
[----:B------:R3:W-:Y:S06]  /*32a0*/  MEMBAR.ALL.CTA ;  /* 0x0000000000007992 */ /* 0x0007ec0000008000 */
[----:B---3--:R-:W3:Y:S01]  /*32b0*/  FENCE.VIEW.ASYNC.S ;  /* 0x00000000000073c6 */ /* 0x008ee20000000000 */
[----:B------:R-:W-:Y:S01]  /*32c0*/  SEL R11, R11, RZ, P1 ;  /* 0x000000ff0b0b7207 */ /* 0x000fe20000800000 */
[----:B---3--:R3:W-:Y:S01]  /*32d0*/  SYNCS.ARRIVE.TRANS64.RED.A1T0 RZ, [R2+URZ], RZ ;  /* 0x000000ff02ff79a7 */ /* 0x0087e200081004ff */
[----:B--2---:R-:W-:-:S02]  /*32e0*/  LOP3.LUT P3, RZ, R6, 0x1, RZ, 0xc0, !PT ;  /* 0x0000000106ff7812 */ /* 0x004fc4000786c0ff */
[----:B------:R-:W-:-:S04]  /*32f0*/  SEL R4, RZ, 0x1, P1 ;  /* 0x00000001ff047807 */ /* 0x000fc80000800000 */
[----:B------:R-:W-:Y:S02]  /*3300*/  LOP3.LUT R10, R10, R4, RZ, 0x3c, !PT ;  /* 0x000000040a0a7212 */ /* 0x000fe400078e3cff */
[----:B---3--:R-:W-:-:S04]  /*3310*/  SEL R2, RZ, 0x1, P0 ;  /* 0x00000001ff027807 */ /* 0x008fc80000000000 */
[----:B------:R-:W-:Y:S01]  /*3320*/  LOP3.LUT R9, R9, R2, RZ, 0x3c, !PT ;  /* 0x0000000209097212 */ /* 0x000fe200078e3cff */
[----:B------:R-:W-:Y:S06]  /*3330*/  @P3 BRA `(.L_x_58) ;  /* 0xfffffffc002c3947 */ /* 0x000fec000383ffff */
[----:B------:R-:W-:Y:S01]  /*3340*/  ULEA UR4, UR5, UR6, 0x3 ;  /* 0x0000000605047291 */ /* 0x000fe2000f8e18ff */
[----:B------:R-:W-:-:S08]  /*3350*/  SHF.L.U32 R2, R12, 0x1f, RZ ;  /* 0x0000001f0c027819 */ /* 0x000fd000000006ff */
[----:B------:R-:W2:Y:S02]  /*3360*/  SYNCS.PHASECHK.TRANS64 P0, [UR4+0xd0], R2 ;  /* 0x0000d002ff0075a7 */ /* 0x000ea40008001004 */
[----:B--2---:R-:W-:Y:S05]  /*3370*/  @P0 BRA `(.L_x_59) ;  /* 0x0000000000080947 */ /* 0x004fea0003800000 */
[----:B------:R-:W2:Y:S02]  /*3380*/  SYNCS.PHASECHK.TRANS64.TRYWAIT P0, [UR4+0xd0], R2 ;  /* 0x0000d002ff0075a7 */ /* 0x000ea40008001104 */
[----:B--2---:R-:W-:Y:S05]  /*3390*/  @!P0 BRA `(.L_x_60) ;  /* 0x0000004c005c8947 */ /* 0x004fea0003800000 */
.L_x_59:
[----:B------:R-:W-:-:S04]  /*33a0*/  UIADD3 UR7, UPT, UPT, UR5, 0x1, URZ ;  /* 0x0000000105077890 */ /* 0x000fc8000fffe0ff */
[----:B------:R-:W-:-:S04]  /*33b0*/  UISETP.NE.AND UP0, UPT, UR7, 0x2, UPT ;  /* 0x000000020700788c */ /* 0x000fc8000bf05270 */
[----:B------:R-:W-:Y:S02]  /*33c0*/  USEL UR8, URZ, 0x1, UP0 ;  /* 0x00000001ff087887 */ /* 0x000fe40008000000 */
[----:B------:R-:W-:-:S04]  /*33d0*/  USEL UR7, UR7, URZ, UP0 ;  /* 0x000000ff07077287 */ /* 0x000fc80008000000 */
[----:B------:R-:W-:Y:S01]  /*33e0*/  ULEA UR7, UR7, UR6, 0x3 ;  /* 0x0000000607077291 */ /* 0x000fe2000f8e18ff */
[----:B--2---:R-:W-:-:S04]  /*33f0*/  LOP3.LUT R2, R12, UR8, RZ, 0x3c, !PT ;  /* 0x000000080c027c12 */ /* 0x004fc8000f8e3cff */
[----:B------:R-:W-:-:S04]  /*3400*/  SHF.L.U32 R0, R2, 0x1f, RZ ;  /* 0x0000001f02007819 */ /* 0x000fc800000006ff */
[----:B------:R-:W2:Y:S02]  /*3410*/  SYNCS.PHASECHK.TRANS64 P0, [UR7+0xd0], R0 ;  /* 0x0000d000ff0075a7 */ /* 0x000ea40008001007 */
[----:B-12---:R-:W-:Y:S05]  /*3420*/  @P0 EXIT ;  /* 0x000000000000094d */ /* 0x006fea0003800000 */
[----:B------:R-:W-:Y:S02]  /*3430*/  SHF.L.U32 R2, R2, 0x1f, RZ ;  /* 0x0000001f02027819 */ /* 0x000fe400000006ff */
[----:B------:R-:W-:-:S07]  /*3440*/  MOV R0, UR7 ;  /* 0x0000000700007c02 */ /* 0x000fce0008000f00 */
.L_x_61:
[----:B-1----:R1:W2:Y:S02]  /*3450*/  SYNCS.PHASECHK.TRANS64.TRYWAIT P0, [R0+URZ+0xd0], R2 ;  /* 0x0000d002000075a7 */ /* 0x0022a400080011ff */
[----:B--2---:R-:W-:Y:S05]  /*3460*/  @!P0 NANOSLEEP.SYNCS 0x989680 ;  /* 0x009896800000895d */ /* 0x004fea0003900000 */
[----:B------:R-:W2:Y:S02]  /*3470*/  @!P0 SYNCS.PHASECHK.TRANS64 P0, [R0+URZ+0xd0], R2 ;  /* 0x0000d002000085a7 */ /* 0x000ea400080010ff */
[----:B--2---:R-:W-:Y:S05]  /*3480*/  @P0 EXIT ;  /* 0x000000000000094d */ /* 0x004fea0003800000 */
[----:B------:R-:W-:Y:S05]  /*3490*/  BRA `(.L_x_61) ;  /* 0xfffffffc00ec7947 */ /* 0x000fea000383ffff */
.L_x_54:
[----:B------:R-:W-:Y:S05]  /*34a0*/  BRA.U UP5, `(.L_x_62) ;  /* 0x0000001105dc7547 */ /* 0x000fea000b800000 */
[----:B------:R-:W2:Y:S01]  /*34b0*/  S2UR UR7, SR_CgaCtaId ;  /* 0x00000000000779c3 */ /* 0x000ea20000008800 */
[----:B------:R-:W-:Y:S01]  /*34c0*/  UMOV UR4, 0x40 ;  /* 0x0000004000047882 */ /* 0x000fe20000000000 */
[----:B------:R-:W-:Y:S01]  /*34d0*/  NOP ;  /* 0x0000000000007918 */ /* 0x000fe20000000000 */
[----:B------:R-:W-:Y:S01]  /*34e0*/  UMOV UR6, 0x400 ;  /* 0x0000040000067882 */ /* 0x000fe20000000000 */
[----:B--2---:R-:W-:Y:S02]  /*34f0*/  ULEA UR5, UR7, UR4, 0x18 ;  /* 0x0000000407057291 */ /* 0x004fe4000f8ec0ff */
[----:B------:R-:W-:-:S07]  /*3500*/  ULEA UR6, UR7, UR6, 0x18 ;  /* 0x0000000607067291 */ /* 0x000fce000f8ec0ff */
[----:B------:R-:W2:Y:S02]  /*3510*/  LDS.U8 R0, [UR5+0x1c] ;  /* 0x00001c05ff007984 */ /* 0x000ea40008000000 */
[----:B--2---:R-:W-:-:S13]  /*3520*/  ISETP.NE.AND P0, PT, R0, RZ, PT ;  /* 0x000000ff0000720c */ /* 0x004fda0003f05270 */
[----:B------:R-:W-:Y:S05]  /*3530*/  @P0 BRA `(.L_x_63) ;  /* 0x0000000400080947 */ /* 0x000fea0003800000 */
[----:B------:R-:W-:Y:S02]  /*3540*/  UISETP.NE.U32.AND UP1, UPT, UR48, 0x1, UPT ;  /* 0x000000013000788c */ /* 0x000fe4000bf25070 */
[----:B------:R-:W-:-:S07]  /*3550*/  UIADD3 UR7, UPT, UPT, UR5, 0x8, URZ ;  /* 0x0000000805077890 */ /* 0x000fce000fffe0ff */
[----:B------:R-:W-:Y:S05]  /*3560*/  BRA.U !UP1, `(.L_x_64) ;  /* 0x00000001099c7547 */ /* 0x000fea000b800000 */
[----:B------:R-:W-:Y:S01]  /*3570*/  ELECT P0, URZ, PT ;  /* 0x0000000000ff782f */ /* 0x000fe20003800000 */
[----:B------:R-:W-:-:S12]  /*3580*/  BSSY B0, `(.L_x_64) ;  /* 0x0000025000007945 */ /* 0x000fd80003800000 */
[----:B------:R-:W-:Y:S05]  /*3590*/  @!P0 BRA `(.L_x_65) ;  /* 0x00000000008c8947 */ /* 0x000fea0003800000 */
[----:B------:R-:W-:-:S05]  /*35a0*/  UMOV UR4, 0x10 ;  /* 0x0000001000047882 */ /* 0x000fca0000000000 */
[----:B------:R-:W-:Y:S04]  /*35b0*/  DEPBAR.LE SB2, 0x36 ;  /* 0x0000ad800000791a */ /* 0x000fe80000000000 */
[----:B------:R-:W2:Y:S02]  /*35c0*/  UTCATOMSWS.2CTA.FIND_AND_SET.ALIGN UP0, UR4, UR4 ;  /* 0x00000004000475e3 */ /* 0x000ea40008200800 */
[----:B--2---:R-:W-:Y:S01]  /*35d0*/  MOV R10, UR4 ;  /* 0x00000004000a7c02 */ /* 0x004fe20008000f00 */
[----:B------:R-:W-:Y:S06]  /*35e0*/  BRA.U UP0, `(.L_x_66) ;  /* 0x0000000100187547 */ /* 0x000fec000b800000 */
.L_x_67:
[----:B------:R-:W-:Y:S05]  /*35f0*/  NANOSLEEP 0x64 ;  /* 0x000000640000795d */ /* 0x000fea0003800000 */
[----:B------:R-:W-:-:S05]  /*3600*/  UMOV UR4, 0x10 ;  /* 0x0000001000047882 */ /* 0x000fca0000000000 */
[----:B------:R-:W-:Y:S04]  /*3610*/  DEPBAR.LE SB2, 0x36 ;  /* 0x0000ad800000791a */ /* 0x000fe80000000000 */
[----:B------:R-:W2:Y:S02]  /*3620*/  UTCATOMSWS.2CTA.FIND_AND_SET.ALIGN UP0, UR4, UR4 ;  /* 0x00000004000475e3 */ /* 0x000ea40008200800 */
[----:B--2---:R-:W-:Y:S01]  /*3630*/  MOV R10, UR4 ;  /* 0x00000004000a7c02 */ /* 0x004fe20008000f00 */
[----:B------:R-:W-:Y:S05]  /*3640*/  BRA.U !UP0, `(.L_x_67) ;  /* 0xfffffffd08e87547 */ /* 0x000fea000b83ffff */
.L_x_66:
[----:B------:R-:W2:Y:S01]  /*3650*/  LDS R6, [UR5+0x10] ;  /* 0x00001005ff067984 */ /* 0x000ea20008000800 */
[----:B------:R-:W-:Y:S01]  /*3660*/  IMAD.U32 R0, RZ, RZ, UR6 ;  /* 0x00000006ff007e24 */ /* 0x000fe2000f8e00ff */
[----:B------:R-:W-:-:S03]  /*3670*/  MOV R4, UR47 ;  /* 0x0000002f00047c02 */ /* 0x000fc60008000f00 */
[----:B------:R-:W-:Y:S01]  /*3680*/  VIADD R0, R0, 0x170 ;  /* 0x0000017000007836 */ /* 0x000fe20000000000 */
[----:B--2---:R-:W-:-:S04]  /*3690*/  SHF.L.U32 R6, R6, 0x1f, RZ ;  /* 0x0000001f06067819 */ /* 0x004fc800000006ff */
[----:B------:R-:W2:Y:S02]  /*36a0*/  SYNCS.PHASECHK.TRANS64.TRYWAIT P0, [UR5+0x8], R6 ;  /* 0x00000806ff0075a7 */ /* 0x000ea40008001105 */
[----:B--2---:R-:W-:Y:S05]  /*36b0*/  @P0 BRA `(.L_x_68) ;  /* 0x0000000000080947 */ /* 0x004fea0003800000 */
[----:B------:R-:W2:Y:S02]  /*36c0*/  SYNCS.PHASECHK.TRANS64.TRYWAIT P0, [UR5+0x8], R6 ;  /* 0x00000806ff0075a7 */ /* 0x000ea40008001105 */
[----:B--2---:R-:W-:Y:S05]  /*36d0*/  @!P0 BRA `(.L_x_69) ;  /* 0x0000004800a48947 */ /* 0x004fea0003800000 */
.L_x_68:
[----:B------:R-:W-:Y:S01]  /*36e0*/  PRMT R4, R4, 0x654, R0 ;  /* 0x0000065404047816 */ /* 0x000fe20000000000 */
[----:B------:R-:W-:Y:S01]  /*36f0*/  HFMA2 R0, -RZ, RZ, 0, 5.9604644775390625e-08 ;  /* 0x00000001ff007431 */ /* 0x000fe200000001ff */
[----:B------:R-:W-:Y:S01]  /*3700*/  UPRMT UR4, UR47, 0x654, UR7 ;  /* 0x000006542f047896 */ /* 0x000fe20008000007 */
[----:B------:R-:W-:Y:S02]  /*3710*/  IMAD.MOV.U32 R8, RZ, RZ, 0xffff ;  /* 0x0000ffffff087424 */ /* 0x000fe400078e00ff */
[----:B--2---:R-:W-:Y:S02]  /*3720*/  IMAD.MOV.U32 R6, RZ, RZ, 0x4 ;  /* 0x00000004ff067424 */ /* 0x004fe400078e00ff */
[----:B------:R-:W-:Y:S01]  /*3730*/  IMAD.SHL.U32 R9, R10, 0x20, RZ ;  /* 0x000000200a097824 */ /* 0x000fe200078e00ff */
[----:B------:R-:W-:Y:S02]  /*3740*/  MOV R5, UR4 ;  /* 0x0000000400057c02 */ /* 0x000fe40008000f00 */
[-C--:B------:R-:W-:Y:S01]  /*3750*/  SHF.L.U32 R8, R8, R10.reuse, RZ ;  /* 0x0000000a08087219 */ /* 0x080fe200000006ff */
[----:B------:R2:W-:Y:S01]  /*3760*/  SYNCS.ARRIVE.TRANS64.RED RZ, [UR4], R6 ;  /* 0x00000006ffff79a7 */ /* 0x0005e20008000404 */
[----:B------:R-:W-:Y:S01]  /*3770*/  SHF.L.U32 R7, R0, R10, RZ ;  /* 0x0000000a00077219 */ /* 0x000fe200000006ff */
[----:B------:R2:W-:Y:S04]  /*3780*/  STS [UR6+0x170], R9 ;  /* 0x00017009ff007988 */ /* 0x0005e80008000806 */
[----:B------:R2:W-:Y:S04]  /*3790*/  STAS [R4.64], R10 ;  /* 0x0000000a04007dbd */ /* 0x0005e8000c0008ff */
[----:B------:R2:W-:Y:S04]  /*37a0*/  ATOMS.OR RZ, [UR5+0x14], R8 ;  /* 0x00001408ffff798c */ /* 0x0005e8000b000005 */
[----:B------:R2:W-:Y:S04]  /*37b0*/  ATOMS.OR RZ, [UR5+0x18], R7 ;  /* 0x00001807ffff798c */ /* 0x0005e8000b000005 */
[----:B------:R2:W-:Y:S02]  /*37c0*/  ATOMS.XOR RZ, [UR5+0x10], R0 ;  /* 0x00001000ffff798c */ /* 0x0005e4000b800005 */
.L_x_65:
[----:B-1----:R-:W-:Y:S05]  /*37d0*/  BSYNC B0 ;  /* 0x0000000000007941 */ /* 0x002fea0003800000 */
.L_x_64:
[----:B------:R-:W-:Y:S05]  /*37e0*/  BRA.U UP1, `(.L_x_70) ;  /* 0x00000001016c7547 */ /* 0x000fea000b800000 */
[----:B------:R-:W-:-:S03]  /*37f0*/  UMOV UR4, 0xffffffff ;  /* 0xffffffff00047882 */ /* 0x000fc60000000000 */
[----:B------:R-:W-:Y:S05]  /*3800*/  BRA.DIV UR4, `(.L_x_71) ;  /* 0x0000004a04707947 */ /* 0x000fea000b800000 */
[----:B------:R-:W-:-:S13]  /*3810*/  ELECT P0, URZ, PT ;  /* 0x0000000000ff782f */ /* 0x000fda0003800000 */
.L_x_149:
[----:B------:R-:W-:Y:S05]  /*3820*/  @!P0 BRA `(.L_x_70) ;  /* 0x00000000005c8947 */ /* 0x000fea0003800000 */
[----:B--2---:R-:W2:Y:S02]  /*3830*/  LDS R4, [UR5+0x10] ;  /* 0x00001005ff047984 */ /* 0x004ea40008000800 */
[----:B--2---:R-:W-:-:S04]  /*3840*/  SHF.L.U32 R4, R4, 0x1f, RZ ;  /* 0x0000001f04047819 */ /* 0x004fc800000006ff */
[----:B------:R-:W2:Y:S02]  /*3850*/  SYNCS.PHASECHK.TRANS64.TRYWAIT P0, [UR5+0x8], R4 ;  /* 0x00000804ff0075a7 */ /* 0x000ea40008001105 */
[----:B--2---:R-:W-:Y:S05]  /*3860*/  @P0 BRA `(.L_x_72) ;  /* 0x0000000000080947 */ /* 0x004fea0003800000 */
[----:B------:R-:W2:Y:S02]  /*3870*/  SYNCS.PHASECHK.TRANS64.TRYWAIT P0, [UR5+0x8], R4 ;  /* 0x00000804ff0075a7 */ /* 0x000ea40008001105 */
[----:B--2---:R-:W-:Y:S05]  /*3880*/  @!P0 BRA `(.L_x_73) ;  /* 0x0000004800748947 */ /* 0x004fea0003800000 */
.L_x_72:
[----:B------:R-:W3:Y:S01]  /*3890*/  LDS R6, [UR6+0x170] ;  /* 0x00017006ff067984 */ /* 0x000ee20008000800 */
[----:B--2---:R-:W-:Y:S02]  /*38a0*/  HFMA2 R0, -RZ, RZ, 0, 5.9604644775390625e-08 ;  /* 0x00000001ff007431 */ /* 0x004fe400000001ff */
[----:B------:R-:W-:Y:S01]  /*38b0*/  IMAD.MOV.U32 R4, RZ, RZ, 0xffff ;  /* 0x0000ffffff047424 */ /* 0x000fe200078e00ff */
[----:B------:R-:W-:Y:S01]  /*38c0*/  UPRMT UR4, UR47, 0x654, UR7 ;  /* 0x000006542f047896 */ /* 0x000fe20008000007 */
[----:B---3--:R-:W-:-:S03]  /*38d0*/  IMAD.SHL.U32 R5, R6, 0x20, RZ ;  /* 0x0000002006057824 */ /* 0x008fc600078e00ff */
[-C--:B------:R-:W-:Y:S02]  /*38e0*/  SHF.L.U32 R4, R4, R6.reuse, RZ ;  /* 0x0000000604047219 */ /* 0x080fe400000006ff */
[----:B------:R-:W-:Y:S01]  /*38f0*/  SHF.L.U32 R6, R0, R6, RZ ;  /* 0x0000000600067219 */ /* 0x000fe200000006ff */
[----:B------:R3:W-:Y:S04]  /*3900*/  STS [UR6+0x170], R5 ;  /* 0x00017005ff007988 */ /* 0x0007e80008000806 */
[----:B------:R3:W-:Y:S04]  /*3910*/  ATOMS.OR RZ, [UR5+0x14], R4 ;  /* 0x00001404ffff798c */ /* 0x0007e8000b000005 */
[----:B------:R3:W-:Y:S01]  /*3920*/  ATOMS.OR RZ, [UR5+0x18], R6 ;  /* 0x00001806ffff798c */ /* 0x0007e2000b000005 */
[----:B------:R-:W-:Y:S03]  /*3930*/  SYNCS.ARRIVE.TRANS64.RED.A1T0 RZ, [UR4], RZ ;  /* 0x000000ffffff79a7 */ /* 0x000fe60008100404 */
[----:B------:R3:W-:Y:S01]  /*3940*/  ATOMS.XOR RZ, [UR5+0x10], R0 ;  /* 0x00001000ffff798c */ /* 0x0007e2000b800005 */
[----:B------:R-:W-:Y:S05]  /*3950*/  BRA `(.L_x_70) ;  /* 0x0000000000107947 */ /* 0x000fea0003800000 */
.L_x_63:
[----:B------:R-:W-:Y:S02]  /*3960*/  MOV R0, 0xffffffff ;  /* 0xffffffff00007802 */ /* 0x000fe40000000f00 */
[----:B------:R-:W-:-:S03]  /*3970*/  MOV R4, 0x39a0 ;  /* 0x000039a000047802 */ /* 0x000fc60000000f00 */
[----:B------:R2:W-:Y:S04]  /*3980*/  STS [UR6+0x170], R0 ;  /* 0x00017000ff007988 */ /* 0x0005e80008000806 */
[----:B-12--5:R-:W-:Y:S05]  /*3990*/  CALL.REL.NOINC `($__internal_1_$__cuda_sm10x_tcgen05_guardrail_trap_phase_invalid_during_alloc) ;  /* 0x0000004c007c7944 */ /* 0x026fea0003c00000 */
.L_x_70:
[----:B------:R-:W-:Y:S05]  /*39a0*/  WARPSYNC.ALL ;  /* 0x0000000000007948 */ /* 0x000fea0003800000 */
[----:B------:R-:W4:Y:S01]  /*39b0*/  S2UR UR4, SR_CgaCtaId ;  /* 0x00000000000479c3 */ /* 0x000f220000008800 */
[----:B------:R-:W-:Y:S01]  /*39c0*/  UMOV UR26, 0x400 ;  /* 0x00000400001a7882 */ /* 0x000fe20000000000 */
[----:B------:R-:W-:-:S06]  /*39d0*/  NOP ;  /* 0x0000000000007918 */ /* 0x000fcc0000000000 */
[----:B------:R-:W-:Y:S06]  /*39e0*/  BAR.ARV 0x6, 0xa0 ;  /* 0x0182800000007b1d */ /* 0x000fec0000002000 */
[----:B------:R-:W1:Y:S01]  /*39f0*/  LDCU UR6, c[0x0][0x38c] ;  /* 0x00007180ff0677ac */ /* 0x000e620008000800 */
[----:B------:R-:W-:Y:S01]  /*3a00*/  LOP3.LUT R3, R3, 0xffff, RZ, 0xc0, !PT ;  /* 0x0000ffff03037812 */ /* 0x000fe200078ec0ff */
[----:B--2---:R-:W-:Y:S01]  /*3a10*/  IMAD.MOV.U32 R9, RZ, RZ, 0x1 ;  /* 0x00000001ff097424 */ /* 0x004fe200078e00ff */
[----:B------:R-:W-:Y:S01]  /*3a20*/  LOP3.LUT R2, R2, 0xffff, RZ, 0xc0, !PT ;  /* 0x0000ffff02027812 */ /* 0x000fe200078ec0ff */
[----:B------:R-:W-:Y:S01]  /*3a30*/  IMAD.MOV.U32 R8, RZ, RZ, RZ ;  /* 0x000000ffff087224 */ /* 0x000fe200078e00ff */
[----:B------:R-:W-:Y:S01]  /*3a40*/  R2UR UR28, R3 ;  /* 0x00000000031c72ca */ /* 0x000fe200000e0000 */
[----:B------:R-:W-:Y:S01]  /*3a50*/  UMOV UR32, URZ ;  /* 0x000000ff00207c82 */ /* 0x000fe20008000000 */
[----:B------:R-:W-:-:S02]  /*3a60*/  R2UR UR42, R2 ;  /* 0x00000000022a72ca */ /* 0x000fc400000e0000 */
[----:B------:R-:W-:Y:S01]  /*3a70*/  CS2R R2, SRZ ;  /* 0x0000000000027805 */ /* 0x000fe2000001ff00 */
[----:B------:R-:W-:Y:S01]  /*3a80*/  UMOV UR23, URZ ;  /* 0x000000ff00177c82 */ /* 0x000fe20008000000 */
[----:B----4-:R-:W-:Y:S01]  /*3a90*/  ULEA UR26, UR4, UR26, 0x18 ;  /* 0x0000001a041a7291 */ /* 0x010fe2000f8ec0ff */
[----:B------:R-:W-:Y:S01]  /*3aa0*/  UMOV UR22, URZ ;  /* 0x000000ff00167c82 */ /* 0x000fe20008000000 */
[----:B------:R-:W-:Y:S02]  /*3ab0*/  UISETP.NE.AND UP3, UPT, UR48, URZ, UPT ;  /* 0x000000ff3000728c */ /* 0x000fe4000bf65270 */
[----:B------:R-:W-:Y:S02]  /*3ac0*/  UIADD3 UR5, UPT, UPT, UR26, 0x4400, URZ ;  /* 0x000044001a057890 */ /* 0x000fe4000fffe0ff */
[----:B------:R-:W-:-:S03]  /*3ad0*/  UIADD3 UR4, UPT, UPT, UR26, 0x2c400, URZ ;  /* 0x0002c4001a047890 */ /* 0x000fc6000fffe0ff */
[----:B---3--:R-:W2:Y:S01]  /*3ae0*/  LDS R0, [UR26+0x170] ;  /* 0x0001701aff007984 */ /* 0x008ea20008000800 */
[----:B-1----:R-:W-:Y:S02]  /*3af0*/  UIADD3 UR6, UPT, UPT, UR6, 0x7f, URZ ;  /* 0x0000007f06067890 */ /* 0x002fe4000fffe0ff */
[----:B------:R-:W-:Y:S02]  /*3b00*/  USHF.R.U32.HI UR5, URZ, 0x4, UR5 ;  /* 0x00000004ff057899 */ /* 0x000fe40008011605 */
[----:B------:R-:W-:Y:S02]  /*3b10*/  USHF.R.S32.HI UR33, URZ, 0x1f, UR6 ;  /* 0x0000001fff217899 */ /* 0x000fe40008011406 */
[----:B------:R-:W-:Y:S02]  /*3b20*/  USHF.R.U32.HI UR4, URZ, 0x4, UR4 ;  /* 0x00000004ff047899 */ /* 0x000fe40008011604 */
[----:B------:R-:W-:Y:S02]  /*3b30*/  ULEA.HI UR33, UR33, UR6, URZ, 0x7 ;  /* 0x0000000621217291 */ /* 0x000fe4000f8f38ff */
[----:B------:R-:W-:-:S02]  /*3b40*/  ULOP3.LUT UR5, UR5, 0x3fff, URZ, 0xc0, !UPT ;  /* 0x00003fff05057892 */ /* 0x000fc4000f8ec0ff */
[----:B------:R-:W-:Y:S02]  /*3b50*/  USHF.R.S32.HI UR33, URZ, 0x7, UR33 ;  /* 0x00000007ff217899 */ /* 0x000fe40008011421 */
[----:B------:R-:W-:Y:S02]  /*3b60*/  ULOP3.LUT UR30, UR4, 0x3fff, URZ, 0xc0, !UPT ;  /* 0x00003fff041e7892 */ /* 0x000fe4000f8ec0ff */
[----:B------:R-:W-:Y:S01]  /*3b70*/  UISETP.LT.AND UP0, UPT, UR33, 0x1, UPT ;  /* 0x000000012100788c */ /* 0x000fe2000bf01270 */
[----:B------:R-:W-:Y:S01]  /*3b80*/  UMOV UR40, 0x0 ;  /* 0x0000000000287882 */ /* 0x000fe20000000000 */
[----:B------:R-:W-:Y:S01]  /*3b90*/  UMOV UR41, 0x10100490 ;  /* 0x1010049000297882 */ /* 0x000fe20000000000 */
[----:B------:R-:W-:Y:S02]  /*3ba0*/  ULOP3.LUT UR29, UR5, 0x10000, URZ, 0xfc, !UPT ;  /* 0x00010000051d7892 */ /* 0x000fe4000f8efcff */
[----:B------:R-:W-:Y:S02]  /*3bb0*/  ULOP3.LUT UR30, UR30, 0x10000, URZ, 0xfc, !UPT ;  /* 0x000100001e1e7892 */ /* 0x000fe4000f8efcff */
[----:B------:R-:W-:Y:S01]  /*3bc0*/  USEL UR43, UR33, 0x1, !UP0 ;  /* 0x00000001212b7887 */ /* 0x000fe2000c000000 */
[----:B------:R-:W-:Y:S01]  /*3bd0*/  UMOV UR38, 0x0 ;  /* 0x0000000000267882 */ /* 0x000fe20000000000 */
[----:B------:R-:W-:Y:S01]  /*3be0*/  UMOV UR39, 0x10100490 ;  /* 0x1010049000277882 */ /* 0x000fe20000000000 */
[----:B------:R-:W-:Y:S01]  /*3bf0*/  UMOV UR36, 0x0 ;  /* 0x0000000000247882 */ /* 0x000fe20000000000 */
[----:B------:R-:W-:Y:S01]  /*3c00*/  UMOV UR37, 0x10100490 ;  /* 0x1010049000257882 */ /* 0x000fe20000000000 */
[----:B------:R-:W-:Y:S01]  /*3c10*/  UMOV UR34, 0x0 ;  /* 0x0000000000227882 */ /* 0x000fe20000000000 */
[----:B------:R-:W-:Y:S01]  /*3c20*/  UMOV UR35, 0x10100490 ;  /* 0x1010049000237882 */ /* 0x000fe20000000000 */
[----:B--2---:R-:W-:-:S15]  /*3c30*/  R2UR UR44, R0 ;  /* 0x00000000002c72ca */ /* 0x004fde00000e0000 */
.L_x_81:
[C---:B------:R-:W-:Y:S02]  /*3c40*/  LEA R0, R8.reuse, UR26, 0x3 ;  /* 0x0000001a08007c11 */ /* 0x040fe4000f8e18ff */
[----:B------:R-:W-:Y:S02]  /*3c50*/  SHF.L.U32 R4, R3, 0x1f, RZ ;  /* 0x0000001f03047819 */ /* 0x000fe400000006ff */
[----:B------:R-:W-:Y:S02]  /*3c60*/  LEA R5, R8, UR26, 0x4 ;  /* 0x0000001a08057c11 */ /* 0x000fe4000f8e20ff */
[----:B------:R-:W1:Y:S02]  /*3c70*/  SYNCS.PHASECHK.TRANS64.TRYWAIT P0, [R0+URZ+0xc0], R4 ;  /* 0x0000c004000075a7 */ /* 0x000e6400080011ff */
[----:B-1-3--:R-:W-:Y:S05]  /*3c80*/  @!P0 BRA `(.L_x_74) ;  /* 0x00000044008c8947 */ /* 0x00afea0003800000 */
.L_x_150:
[----:B-1----:R-:W1:Y:S01]  /*3c90*/  LDS.128 R4, [R5+0x150] ;  /* 0x0001500005047984 */ /* 0x002e620000000c00 */
[----:B------:R-:W-:Y:S02]  /*3ca0*/  VIADD R0, R0, 0xd0 ;  /* 0x000000d000007836 */ /* 0x000fe40000000000 */
[----:B------:R-:W-:Y:S01]  /*3cb0*/  VIADD R8, R8, 0x1 ;  /* 0x0000000108087836 */ /* 0x000fe20000000000 */
[----:B------:R-:W-:Y:S01]  /*3cc0*/  @!PT LDS RZ, [RZ] ;  /* 0x00000000fffff984 */ /* 0x000fe20000000800 */
[----:B------:R-:W-:Y:S01]  /*3cd0*/  @!PT LDS RZ, [RZ] ;  /* 0x00000000fffff984 */ /* 0x000fe20000000800 */
[----:B------:R-:W-:Y:S01]  /*3ce0*/  @!PT LDS RZ, [RZ] ;  /* 0x00000000fffff984 */ /* 0x000fe20000000800 */
[----:B------:R-:W-:Y:S01]  /*3cf0*/  @!PT LDS RZ, [RZ] ;  /* 0x00000000fffff984 */ /* 0x000fe20000000800 */
[----:B------:R2:W-:Y:S06]  /*3d00*/  MEMBAR.ALL.CTA ;  /* 0x0000000000007992 */ /* 0x0005ec0000008000 */
[----:B--2---:R-:W2:Y:S01]  /*3d10*/  FENCE.VIEW.ASYNC.S ;  /* 0x00000000000073c6 */ /* 0x004ea20000000000 */
[----:B------:R-:W-:-:S04]  /*3d20*/  PRMT R0, RZ, 0x654, R0 ;  /* 0x00000654ff007816 */ /* 0x000fc80000000000 */
[----:B--2---:R2:W-:Y:S01]  /*3d30*/  SYNCS.ARRIVE.TRANS64.RED.A1T0 RZ, [R0+URZ], RZ ;  /* 0x000000ff00ff79a7 */ /* 0x0045e200081004ff */
[----:B-1----:R-:W-:Y:S01]  /*3d40*/  LOP3.LUT P1, RZ, R6, 0x1, RZ, 0xc0, !PT ;  /* 0x0000000106ff7812 */ /* 0x002fe2000782c0ff */
[----:B--2---:R-:W-:-:S12]  /*3d50*/  BRA.U UP3, `(.L_x_75) ;  /* 0x0000000503087547 */ /* 0x004fd8000b800000 */
[----:B------:R-:W1:Y:S01]  /*3d60*/  LDCU UR4, c[0x0][0x38c] ;  /* 0x00007180ff0477ac */ /* 0x000e620008000800 */
[----:B------:R-:W-:Y:S02]  /*3d70*/  PLOP3.LUT P2, PT, PT, PT, PT, 0x80, 0x8 ;  /* 0x000000000008781c */ /* 0x000fe40003f4f070 */
[----:B------:R-:W-:Y:S01]  /*3d80*/  SHF.L.U32 R4, R9, 0x1f, RZ ;  /* 0x0000001f09047819 */ /* 0x000fe200000006ff */
[----:B------:R-:W-:Y:S02]  /*3d90*/  ULEA UR31, UR32, UR26, 0x3 ;  /* 0x0000001a201f7291 */ /* 0x000fe4000f8e18ff */
[----:B------:R-:W-:Y:S02]  /*3da0*/  ULEA UR11, UR32, UR44, 0x6 ;  /* 0x0000002c200b7291 */ /* 0x000fe4000f8e30ff */
[----:B-1----:R-:W-:-:S06]  /*3db0*/  UISETP.GE.AND UP0, UPT, UR4, 0x1, UPT ;  /* 0x000000010400788c */ /* 0x002fcc000bf06270 */
[----:B------:R-:W-:-:S05]  /*3dc0*/  PLOP3.LUT P0, PT, PT, PT, UP0, 0x80, 0x8 ;  /* 0x000000000008781c */ /* 0x000fca0003f0f008 */
[----:B------:R-:W-:-:S08]  /*3dd0*/  @UP0 ULEA UR4, UR23, UR26, 0x3 ;  /* 0x0000001a17040291 */ /* 0x000fd0000f8e18ff */
[----:B------:R-:W-:-:S04]  /*3de0*/  @P0 SHF.L.U32 R0, R2, 0x1f, RZ ;  /* 0x0000001f02000819 */ /* 0x000fc800000006ff */
[----:B------:R1:W2:Y:S01]  /*3df0*/  @P0 SYNCS.PHASECHK.TRANS64.TRYWAIT P2, [UR4], R0 ;  /* 0x00000000ff0005a7 */ /* 0x0002a20008041104 */
[----:B------:R-:W3:Y:S02]  /*3e00*/  SYNCS.PHASECHK.TRANS64.TRYWAIT P0, [UR31+0x100], R4 ;  /* 0x00010004ff0075a7 */ /* 0x000ee4000800111f */
[----:B-123--:R-:W-:Y:S05]  /*3e10*/  @!P0 BRA `(.L_x_76) ;  /* 0x00000044003c8947 */ /* 0x00efea0003800000 */
.L_x_152:
[----:B------:R-:W-:Y:S01]  /*3e20*/  UMOV UR27, UR22 ;  /* 0x00000016001b7c82 */ /* 0x000fe20008000000 */
[----:B------:R-:W-:Y:S05]  /*3e30*/  BRA.U !UP0, `(.L_x_77) ;  /* 0x0000000108c07547 */ /* 0x000fea000b800000 */
[----:B------:R-:W-:Y:S02]  /*3e40*/  UIADD3 UR27, UPT, UPT, UR43, UR22, URZ ;  /* 0x000000162b1b7290 */ /* 0x000fe4000fffe0ff */
[----:B------:R-:W-:Y:S01]  /*3e50*/  UPLOP3.LUT UP2, UPT, UPT, UPT, UPT, 0x40, 0x4 ;  /* 0x000000000004789c */ /* 0x000fe20003f4e870 */
[----:B------:R-:W-:Y:S01]  /*3e60*/  UMOV UR24, UR33 ;  /* 0x0000002100187c82 */ /* 0x000fe20008000000 */
[----:B------:R-:W-:-:S09]  /*3e70*/  UMOV UR10, UR23 ;  /* 0x00000017000a7c82 */ /* 0x000fd20008000000 */
.L_x_80:
[----:B--2---:R-:W-:Y:S01]  /*3e80*/  ULEA UR5, UR10, UR26, 0x3 ;  /* 0x0000001a0a057291 */ /* 0x004fe2000f8e18ff */
[----:B---3--:R-:W-:Y:S11]  /*3e90*/  @P2 BRA `(.L_x_78) ;  /* 0x00000000000c2947 */ /* 0x008ff60003800000 */
[----:B-1----:R-:W-:Y:S04]  /*3ea0*/  SHF.L.U32 R4, R2, 0x1f, RZ ;  /* 0x0000001f02047819 */ /* 0x002fe800000006ff */
[----:B------:R-:W1:Y:S02]  /*3eb0*/  SYNCS.PHASECHK.TRANS64.TRYWAIT P0, [UR5], R4 ;  /* 0x00000004ff0075a7 */ /* 0x000e640008001105 */
[----:B-1----:R-:W-:Y:S05]  /*3ec0*/  @!P0 BRA `(.L_x_79) ;  /* 0x0000004400288947 */ /* 0x002fea0003800000 */
.L_x_78:
[----:B------:R-:W-:Y:S01]  /*3ed0*/  UISETP.NE.AND UP0, UPT, UR24, 0x1, UPT ;  /* 0x000000011800788c */ /* 0x000fe2000bf05270 */
[----:B------:R-:W-:Y:S01]  /*3ee0*/  PLOP3.LUT P2, PT, PT, PT, PT, 0x80, 0x8 ;  /* 0x000000000008781c */ /* 0x000fe20003f4f070 */
[----:B------:R-:W-:Y:S02]  /*3ef0*/  UIADD3 UR4, UPT, UPT, UR10, 0x1, URZ ;  /* 0x000000010a047890 */ /* 0x000fe4000fffe0ff */
[----:B------:R-:W-:Y:S02]  /*3f00*/  UIADD3 UR25, UPT, UPT, UR5, 0x50, URZ ;  /* 0x0000005005197890 */ /* 0x000fe4000fffe0ff */
[----:B------:R-:W-:Y:S01]  /*3f10*/  UISETP.NE.AND UP1, UPT, UR4, 0xa, UPT ;  /* 0x0000000a0400788c */ /* 0x000fe2000bf25270 */
[----:B------:R-:W-:Y:S01]  /*3f20*/  PLOP3.LUT P0, PT, PT, PT, UP0, 0x80, 0x8 ;  /* 0x000000000008781c */ /* 0x000fe20003f0f008 */
[----:B------:R-:W-:Y:S02]  /*3f30*/  UIADD3 UR22, UPT, UPT, UR22, 0x1, URZ ;  /* 0x0000000116167890 */ /* 0x000fe4000fffe0ff */
[----:B------:R-:W-:Y:S02]  /*3f40*/  USEL UR6, URZ, 0x1, UP1 ;  /* 0x00000001ff067887 */ /* 0x000fe40008800000 */
[----:B------:R-:W-:Y:S02]  /*3f50*/  USEL UR23, UR4, URZ, UP1 ;  /* 0x000000ff04177287 */ /* 0x000fe40008800000 */
[----:B------:R-:W-:Y:S02]  /*3f60*/  UIADD3 UR24, UPT, UPT, UR24, -0x1, URZ ;  /* 0xffffffff18187890 */ /* 0x000fe4000fffe0ff */
[----:B------:R-:W-:Y:S01]  /*3f70*/  @UP0 ULEA UR4, UR23, UR26, 0x3 ;  /* 0x0000001a17040291 */ /* 0x000fe2000f8e18ff */
[----:B------:R-:W-:Y:S01]  /*3f80*/  LOP3.LUT R2, R2, UR6, RZ, 0x3c, !PT ;  /* 0x0000000602027c12 */ /* 0x000fe2000f8e3cff */
[----:B------:R-:W-:Y:S02]  /*3f90*/  ULEA UR6, UR10, UR30, 0x8 ;  /* 0x0000001e0a067291 */ /* 0x000fe4000f8e40ff */
[----:B------:R-:W-:Y:S01]  /*3fa0*/  UISETP.NE.AND UP0, UPT, UR22, UR27, UPT ;  /* 0x0000001b1600728c */ /* 0x000fe2000bf05270 */
[----:B-1----:R-:W-:Y:S01]  /*3fb0*/  @P0 SHF.L.U32 R0, R2, 0x1f, RZ ;  /* 0x0000001f02000819 */ /* 0x002fe200000006ff */
[----:B------:R-:W-:Y:S02]  /*3fc0*/  UIADD3 UR20, UPT, UPT, UR6, 0x2, URZ ;  /* 0x0000000206147890 */ /* 0x000fe4000fffe0ff */
[----:B------:R-:W-:Y:S01]  /*3fd0*/  UIADD3 UR16, UPT, UPT, UR6, 0x4, URZ ;  /* 0x0000000406107890 */ /* 0x000fe2000fffe0ff */
[----:B------:R2:W3:Y:S01]  /*3fe0*/  @P0 SYNCS.PHASECHK.TRANS64.TRYWAIT P2, [UR4], R0 ;  /* 0x00000000ff0005a7 */ /* 0x0004e20008041104 */
[----:B------:R-:W-:Y:S02]  /*3ff0*/  ULEA UR4, UR10, UR29, 0xa ;  /* 0x0000001d0a047291 */ /* 0x000fe4000f8e50ff */
[----:B------:R-:W-:Y:S02]  /*4000*/  UIADD3 UR12, UPT, UPT, UR6, 0x6, URZ ;  /* 0x00000006060c7890 */ /* 0x000fe4000fffe0ff */
[----:B------:R-:W-:Y:S02]  /*4010*/  UIADD3 UR18, UPT, UPT, UR4, 0x2, URZ ;  /* 0x0000000204127890 */ /* 0x000fe4000fffe0ff */
[----:B------:R-:W-:Y:S02]  /*4020*/  UIADD3 UR14, UPT, UPT, UR4, 0x4, URZ ;  /* 0x00000004040e7890 */ /* 0x000fe4000fffe0ff */
[----:B------:R-:W-:Y:S01]  /*4030*/  UIADD3 UR8, UPT, UPT, UR4, 0x6, URZ ;  /* 0x0000000604087890 */ /* 0x000fe2000fffe0ff */
[----:B------:R-:W-:Y:S01]  /*4040*/  UMOV UR7, 0x40004040 ;  /* 0x4000404000077882 */ /* 0x000fe20000000000 */
[----:B------:R-:W-:Y:S01]  /*4050*/  UMOV UR5, 0x40004040 ;  /* 0x4000404000057882 */ /* 0x000fe20000000000 */
[----:B------:R-:W-:Y:S01]  /*4060*/  UMOV UR21, 0x40004040 ;  /* 0x4000404000157882 */ /* 0x000fe20000000000 */
[----:B------:R2:W-:Y:S01]  /*4070*/  UTCQMMA.2CTA gdesc[UR4], gdesc[UR6], tmem[UR11], tmem[UR40], idesc[UR41], UP2 ;  /* 0x00ff2806040075ea */ /* 0x0005e2000920030b */
[----:B------:R-:W-:Y:S01]  /*4080*/  UPLOP3.LUT UP2, UPT, UPT, UPT, UPT, 0x80, 0x8 ;  /* 0x000000000008789c */ /* 0x000fe20003f4f070 */
[----:B------:R-:W-:Y:S01]  /*4090*/  UMOV UR19, 0x40004040 ;  /* 0x4000404000137882 */ /* 0x000fe20000000000 */
[----:B------:R-:W-:Y:S01]  /*40a0*/  UMOV UR17, 0x40004040 ;  /* 0x4000404000117882 */ /* 0x000fe20000000000 */
[----:B------:R2:W-:Y:S01]  /*40b0*/  UTCQMMA.2CTA gdesc[UR18], gdesc[UR20], tmem[UR11], tmem[UR38], idesc[UR39], UPT ;  /* 0x00ff2614120075ea */ /* 0x0005e2000ba0030b */
[----:B------:R-:W-:Y:S01]  /*40c0*/  UMOV UR15, 0x40004040 ;  /* 0x40004040000f7882 */ /* 0x000fe20000000000 */
[----:B------:R-:W-:Y:S01]  /*40d0*/  UMOV UR13, 0x40004040 ;  /* 0x40004040000d7882 */ /* 0x000fe20000000000 */
[----:B------:R-:W-:Y:S01]  /*40e0*/  UMOV UR9, 0x40004040 ;  /* 0x4000404000097882 */ /* 0x000fe20000000000 */
[----:B------:R2:W-:Y:S01]  /*40f0*/  UTCQMMA.2CTA gdesc[UR14], gdesc[UR16], tmem[UR11], tmem[UR36], idesc[UR37], UPT ;  /* 0x00ff24100e0075ea */ /* 0x0005e2000ba0030b */
[----:B------:R2:W-:Y:S01]  /*4100*/  UTCQMMA.2CTA gdesc[UR8], gdesc[UR12], tmem[UR11], tmem[UR34], idesc[UR35], UPT ;  /* 0x00ff220c080075ea */ /* 0x0005e2000ba0030b */
[----:B------:R2:W-:Y:S01]  /*4110*/  UTCBAR.2CTA.MULTICAST [UR25], URZ, UR28 ;  /* 0x000000ff190073e9 */ /* 0x0005e2000820081c */
[----:B------:R-:W-:Y:S01]  /*4120*/  UMOV UR10, UR23 ;  /* 0x00000017000a7c82 */ /* 0x000fe20008000000 */
[----:B------:R-:W-:Y:S05]  /*4130*/  BRA.U UP0, `(.L_x_80) ;  /* 0xfffffffd00507547 */ /* 0x000fea000b83ffff */
.L_x_77:
[----:B--2---:R-:W-:Y:S01]  /*4140*/  UIADD3 UR4, UPT, UPT, UR31, 0xe0, URZ ;  /* 0x000000e01f047890 */ /* 0x004fe2000fffe0ff */
[----:B------:R-:W-:-:S08]  /*4150*/  UMOV UR22, UR27 ;  /* 0x0000001b00167c82 */ /* 0x000fd00008000000 */
[----:B------:R2:W-:Y:S01]  /*4160*/  UTCBAR.2CTA.MULTICAST [UR4], URZ, UR42 ;  /* 0x000000ff040073e9 */ /* 0x0005e2000820082a */
[----:B------:R-:W-:Y:S02]  /*4170*/  NOP ;  /* 0x0000000000007918 */ /* 0x000fe40000000000 */
.L_x_75:
[----:B--2---:R-:W-:Y:S01]  /*4180*/  UIADD3 UR4, UPT, UPT, UR32, 0x1, URZ ;  /* 0x0000000120047890 */ /* 0x004fe2000fffe0ff */
[----:B------:R-:W-:-:S03]  /*4190*/  ISETP.NE.AND P0, PT, R8, 0x2, PT ;  /* 0x000000020800780c */ /* 0x000fc60003f05270 */
[----:B------:R-:W-:Y:S01]  /*41a0*/  UISETP.NE.AND UP0, UPT, UR4, 0x4, UPT ;  /* 0x000000040400788c */ /* 0x000fe2000bf05270 */
[----:B-1----:R-:W-:Y:S02]  /*41b0*/  SEL R0, RZ, 0x1, P0 ;  /* 0x00000001ff007807 */ /* 0x002fe40000000000 */
[----:B------:R-:W-:Y:S01]  /*41c0*/  SEL R8, R8, RZ, P0 ;  /* 0x000000ff08087207 */ /* 0x000fe20000000000 */
[----:B------:R-:W-:Y:S01]  /*41d0*/  USEL UR5, URZ, 0x1, UP0 ;  /* 0x00000001ff057887 */ /* 0x000fe20008000000 */
[----:B------:R-:W-:Y:S01]  /*41e0*/  LOP3.LUT R3, R3, R0, RZ, 0x3c, !PT ;  /* 0x0000000003037212 */ /* 0x000fe200078e3cff */
[----:B------:R-:W-:-:S04]  /*41f0*/  USEL UR32, UR4, URZ, UP0 ;  /* 0x000000ff04207287 */ /* 0x000fc80008000000 */
[----:B------:R-:W-:Y:S01]  /*4200*/  LOP3.LUT R9, R9, UR5, RZ, 0x3c, !PT ;  /* 0x0000000509097c12 */ /* 0x000fe2000f8e3cff */
[----:B------:R-:W-:Y:S07]  /*4210*/  @P1 BRA `(.L_x_81) ;  /* 0xfffffff800881947 */ /* 0x000fee000383ffff */
[----:B------:R-:W1:Y:S01]  /*4220*/  S2UR UR8, SR_CgaCtaId ;  /* 0x00000000000879c3 */ /* 0x000e620000008800 */
[----:B------:R-:W-:Y:S01]  /*4230*/  ELECT P0, URZ, PT ;  /* 0x0000000000ff782f */ /* 0x000fe20003800000 */
[----:B------:R-:W-:Y:S01]  /*4240*/  HFMA2 R0, -RZ, RZ, 0, 5.9604644775390625e-08 ;  /* 0x00000001ff007431 */ /* 0x000fe200000001ff */
[----:B------:R-:W-:-:S05]  /*4250*/  UMOV UR4, 0x40 ;  /* 0x0000004000047882 */ /* 0x000fca0000000000 */
[----:B------:R-:W-:Y:S01]  /*4260*/  UVIRTCOUNT.DEALLOC.SMPOOL 0x80 ;  /* 0x000000800000784c */ /* 0x000fe20000000000 */
[----:B------:R-:W-:Y:S02]  /*4270*/  UISETP.NE.AND UP1, UPT, UR48, URZ, UPT ;  /* 0x000000ff3000728c */ /* 0x000fe4000bf25270 */
[----:B-1----:R-:W-:-:S09]  /*4280*/  ULEA UR8, UR8, UR4, 0x18 ;  /* 0x0000000408087291 */ /* 0x002fd2000f8ec0ff */
[----:B------:R1:W-:Y:S01]  /*4290*/  @P0 STS.U8 [UR8+0x1c], R0 ;  /* 0x00001c00ff000988 */ /* 0x0003e20008000008 */
[----:B------:R-:W-:Y:S05]  /*42a0*/  BRA.U UP1, `(.L_x_82) ;  /* 0x0000000101a07547 */ /* 0x000fea000b800000 */
[----:B------:R-:W-:Y:S01]  /*42b0*/  UIADD3 UR7, UPT, UPT, UR26, 0x100, URZ ;  /* 0x000001001a077890 */ /* 0x000fe2000fffe0ff */
[----:B------:R-:W-:-:S03]  /*42c0*/  SHF.L.U32 R2, R9, 0x1f, RZ ;  /* 0x0000001f09027819 */ /* 0x000fc600000006ff */
[----:B------:R-:W-:-:S09]  /*42d0*/  ULEA UR4, UR32, UR7, 0x3 ;  /* 0x0000000720047291 */ /* 0x000fd2000f8e18ff */
[----:B------:R-:W2:Y:S02]  /*42e0*/  SYNCS.PHASECHK.TRANS64.TRYWAIT P0, [UR4], R2 ;  /* 0x00000002ff0075a7 */ /* 0x000ea40008001104 */
[----:B--2---:R-:W-:Y:S05]  /*42f0*/  @!P0 BRA `(.L_x_83) ;  /* 0x0000004000348947 */ /* 0x004fea0003800000 */
.L_x_155:
        /* <DEDUP_REMOVED lines=9> */
.L_x_157:
        /* <DEDUP_REMOVED lines=9> */
.L_x_159:
[----:B------:R-:W-:-:S04]  /*4420*/  UIADD3 UR4, UPT, UPT, UR4, 0x1, URZ ;  /* 0x0000000104047890 */ /* 0x000fc8000fffe0ff */
[----:B------:R-:W-:-:S04]  /*4430*/  UISETP.NE.AND UP0, UPT, UR4, 0x4, UPT ;  /* 0x000000040400788c */ /* 0x000fc8000bf05270 */
[----:B------:R-:W-:Y:S02]  /*4440*/  USEL UR5, URZ, 0x1, UP0 ;  /* 0x00000001ff057887 */ /* 0x000fe40008000000 */
[----:B------:R-:W-:-:S04]  /*4450*/  USEL UR4, UR4, URZ, UP0 ;  /* 0x000000ff04047287 */ /* 0x000fc80008000000 */
[----:B------:R-:W-:Y:S01]  /*4460*/  ULEA UR4, UR4, UR7, 0x3 ;  /* 0x0000000704047291 */ /* 0x000fe2000f8e18ff */
[----:B------:R-:W-:-:S04]  /*4470*/  LOP3.LUT R2, R2, UR5, RZ, 0x3c, !PT ;  /* 0x0000000502027c12 */ /* 0x000fc8000f8e3cff */
[----:B------:R-:W-:Y:S01]  /*4480*/  SHF.L.U32 R2, R2, 0x1f, RZ ;  /* 0x0000001f02027819 */ /* 0x000fe200000006ff */
[----:B-1----:R-:W-:-:S04]  /*4490*/  IMAD.U32 R0, RZ, RZ, UR4 ;  /* 0x00000004ff007e24 */ /* 0x002fc8000f8e00ff */
[----:B------:R1:W2:Y:S03]  /*44a0*/  SYNCS.PHASECHK.TRANS64.TRYWAIT P0, [R0+URZ], R2 ;  /* 0x00000002000075a7 */ /* 0x0002a600080011ff */
[----:B--2---:R-:W-:Y:S05]  /*44b0*/  @!P0 NANOSLEEP.SYNCS 0x989680 ;  /* 0x009896800000895d */ /* 0x004fea0003900000 */
[----:B------:R-:W2:Y:S02]  /*44c0*/  @!P0 SYNCS.PHASECHK.TRANS64 P0, [R0+URZ], R2 ;  /* 0x00000002000085a7 */ /* 0x000ea400080010ff */
[----:B--2---:R-:W-:Y:S05]  /*44d0*/  @P0 BRA `(.L_x_86) ;  /* 0x0000000000200947 */ /* 0x004fea0003800000 */
.L_x_87:
[----:B--2---:R2:W4:Y:S02]  /*44e0*/  SYNCS.PHASECHK.TRANS64.TRYWAIT P0, [R0+URZ], R2 ;  /* 0x00000002000075a7 */ /* 0x00452400080011ff */
[----:B----4-:R-:W-:Y:S05]  /*44f0*/  @!P0 NANOSLEEP.SYNCS 0x989680 ;  /* 0x009896800000895d */ /* 0x010fea0003900000 */
[----:B------:R-:W4:Y:S02]  /*4500*/  @!P0 SYNCS.PHASECHK.TRANS64 P0, [R0+URZ], R2 ;  /* 0x00000002000085a7 */ /* 0x000f2400080010ff */
[----:B----4-:R-:W-:Y:S05]  /*4510*/  @!P0 BRA `(.L_x_87) ;  /* 0xfffffffc00f08947 */ /* 0x010fea000383ffff */
[----:B------:R-:W-:Y:S05]  /*4520*/  BRA `(.L_x_86) ;  /* 0x00000000000c7947 */ /* 0x000fea0003800000 */
.L_x_82:
[----:B------:R-:W-:-:S04]  /*4530*/  UIADD3 UR4, UPT, UPT, UR26, 0x140, URZ ;  /* 0x000001401a047890 */ /* 0x000fc8000fffe0ff */
[----:B------:R-:W-:-:S09]  /*4540*/  UPRMT UR4, UR47, 0x654, UR4 ;  /* 0x000006542f047896 */ /* 0x000fd20008000004 */
[----:B------:R-:W-:Y:S03]  /*4550*/  SYNCS.ARRIVE.TRANS64.RED.A1T0 RZ, [UR4], RZ ;  /* 0x000000ffffff79a7 */ /* 0x000fe60008100404 */
.L_x_86:
[----:B-12---:R-:W-:Y:S01]  /*4560*/  SHF.L.U32 R2, RZ, 0x1f, RZ ;  /* 0x0000001fff027819 */ /* 0x006fe200000006ff */
[----:B------:R-:W-:Y:S01]  /*4570*/  UIADD3 UR4, UPT, UPT, UR26, 0x140, URZ ;  /* 0x000001401a047890 */ /* 0x000fe2000fffe0ff */
[----:B------:R-:W-:Y:S02]  /*4580*/  PLOP3.LUT P0, PT, PT, PT, UP1, 0x80, 0x8 ;  /* 0x000000000008781c */ /* 0x000fe40003f0f018 */
[----:B------:R-:W1:Y:S02]  /*4590*/  SYNCS.PHASECHK.TRANS64.TRYWAIT P1, [UR26+0x140], R2 ;  /* 0x00014002ff0075a7 */ /* 0x000e64000802111a */
[----:B-1----:R-:W-:Y:S09]  /*45a0*/  @!P1 BRA `(.L_x_88) ;  /* 0x0000003c00d09947 */ /* 0x002ff20003800000 */
.L_x_161:
[----:B------:R-:W-:Y:S01]  /*45b0*/  @!UP1 UPRMT UR4, UR47, 0x654, UR4 ;  /* 0x000006542f049896 */ /* 0x000fe20008000004 */
[----:B------:R-:W-:Y:S01]  /*45c0*/  UMOV UR5, 0xffff ;  /* 0x0000ffff00057882 */ /* 0x000fe20000000000 */
[----:B------:R-:W-:-:S07]  /*45d0*/  UMOV UR6, 0x1 ;  /* 0x0000000100067882 */ /* 0x000fce0000000000 */
[----:B------:R-:W-:Y:S01]  /*45e0*/  @!P0 SYNCS.ARRIVE.TRANS64.RED.A1T0 RZ, [UR4], RZ ;  /* 0x000000ffffff89a7 */ /* 0x000fe20008100404 */
[----:B------:R-:W-:Y:S01]  /*45f0*/  NOP ;  /* 0x0000000000007918 */ /* 0x000fe20000000000 */
[----:B-1----:R-:W1:Y:S01]  /*4600*/  LDS R0, [UR8+0x14] ;  /* 0x00001408ff007984 */ /* 0x002e620008000800 */
[----:B------:R-:W-:-:S04]  /*4610*/  ULOP3.LUT UR4, UR44, 0xffff, URZ, 0xc0, !UPT ;  /* 0x0000ffff2c047892 */ /* 0x000fc8000f8ec0ff */
[----:B------:R-:W-:-:S04]  /*4620*/  USHF.R.U32.HI UR4, URZ, 0x5, UR4 ;  /* 0x00000005ff047899 */ /* 0x000fc80008011604 */
[----:B------:R-:W-:Y:S02]  /*4630*/  USHF.L.U32 UR5, UR5, UR4, URZ ;  /* 0x0000000405057299 */ /* 0x000fe400080006ff */
[----:B------:R-:W-:-:S04]  /*4640*/  USHF.L.U32 UR4, UR6, UR4, URZ ;  /* 0x0000000406047299 */ /* 0x000fc800080006ff */
[----:B-1----:R-:W-:-:S04]  /*4650*/  LOP3.LUT R0, R0, UR5, RZ, 0xc0, !PT ;  /* 0x0000000500007c12 */ /* 0x002fc8000f8ec0ff */
[----:B------:R-:W-:-:S13]  /*4660*/  ISETP.NE.AND P0, PT, R0, UR5, PT ;  /* 0x0000000500007c0c */ /* 0x000fda000bf05270 */
[----:B------:R-:W-:Y:S05]  /*4670*/  @P0 BRA `(.L_x_89) ;  /* 0x0000000000580947 */ /* 0x000fea0003800000 */
[----:B------:R-:W1:Y:S02]  /*4680*/  LDS R0, [UR8+0x18] ;  /* 0x00001808ff007984 */ /* 0x000e640008000800 */
[----:B-1----:R-:W-:-:S04]  /*4690*/  LOP3.LUT R0, R0, UR4, RZ, 0xc0, !PT ;  /* 0x0000000400007c12 */ /* 0x002fc8000f8ec0ff */
[----:B------:R-:W-:-:S13]  /*46a0*/  ISETP.NE.AND P0, PT, R0, UR4, PT ;  /* 0x0000000400007c0c */ /* 0x000fda000bf05270 */
[----:B------:R-:W-:Y:S05]  /*46b0*/  @P0 BRA `(.L_x_90) ;  /* 0x00000000003c0947 */ /* 0x000fea0003800000 */
[----:B------:R-:W1:Y:S01]  /*46c0*/  S2R R2, SR_LANEID ;  /* 0x0000000000027919 */ /* 0x000e620000000000 */
[----:B------:R-:W-:-:S06]  /*46d0*/  ULOP3.LUT UR5, URZ, UR5, URZ, 0x33, !UPT ;  /* 0x00000005ff057292 */ /* 0x000fcc000f8e33ff */
[----:B------:R-:W-:-:S04]  /*46e0*/  IMAD.U32 R0, RZ, RZ, UR5 ;  /* 0x00000005ff007e24 */ /* 0x000fc8000f8e00ff */
[----:B------:R2:W4:Y:S02]  /*46f0*/  REDUX UR7, R0 ;  /* 0x00000000000773c4 */ /* 0x0005240000000000 */
[----:B------:R1:W-:Y:S01]  /*4700*/  UTCATOMSWS.AND URZ, UR5 ;  /* 0x0000000500ff79e3 */ /* 0x0003e20008000000 */
[----:B--2---:R-:W-:Y:S01]  /*4710*/  LOP3.LUT R0, RZ, UR4, RZ, 0x33, !PT ;  /* 0x00000004ff007c12 */ /* 0x004fe2000f8e33ff */
[----:B------:R-:W-:Y:S02]  /*4720*/  VOTEU.ANY UR4, UPT, PT ;  /* 0x0000000000047886 */ /* 0x000fe400038e0100 */
[----:B------:R-:W-:Y:S02]  /*4730*/  UFLO.U32 UR4, UR4 ;  /* 0x00000004000472bd */ /* 0x000fe400080e0000 */
[----:B------:R-:W2:Y:S04]  /*4740*/  REDUX UR6, R0 ;  /* 0x00000000000673c4 */ /* 0x000ea80000000000 */
[----:B-1----:R-:W-:-:S02]  /*4750*/  ISETP.EQ.U32.AND P0, PT, R2, UR4, PT ;  /* 0x0000000402007c0c */ /* 0x002fc4000bf02070 */
[----:B----4-:R-:W-:-:S11]  /*4760*/  MOV R2, UR7 ;  /* 0x0000000700027c02 */ /* 0x010fd60008000f00 */
[----:B------:R1:W-:Y:S01]  /*4770*/  @P0 ATOMS.AND RZ, [UR8+0x14], R2 ;  /* 0x00001402ffff098c */ /* 0x0003e2000a800008 */
[----:B--2---:R-:W-:-:S05]  /*4780*/  IMAD.U32 R0, RZ, RZ, UR6 ;  /* 0x00000006ff007e24 */ /* 0x004fca000f8e00ff */
[----:B------:R1:W-:Y:S01]  /*4790*/  @P0 ATOMS.AND RZ, [UR8+0x18], R0 ;  /* 0x00001800ffff098c */ /* 0x0003e2000a800008 */
[----:B------:R-:W-:Y:S05]  /*47a0*/  BRA `(.L_x_91) ;  /* 0x0000000000147947 */ /* 0x000fea0003800000 */
.L_x_90:
[----:B------:R-:W-:Y:S02]  /*47b0*/  MOV R2, 0x47d0 ;  /* 0x000047d000027802 */ /* 0x000fe40000000f00 */
[----:B---3-5:R-:W-:Y:S05]  /*47c0*/  CALL.REL.NOINC `($__internal_0_$__cuda_sm10x_tcgen05_guardrail_trap_col_being_dealloced_not_returned_by_alloc) ;  /* 0x0000003c00e47944 */ /* 0x028fea0003c00000 */
[----:B------:R-:W-:Y:S05]  /*47d0*/  BRA `(.L_x_91) ;  /* 0x0000000000087947 */ /* 0x000fea0003800000 */
.L_x_89:
[----:B------:R-:W-:Y:S02]  /*47e0*/  MOV R2, 0x4800 ;  /* 0x0000480000027802 */ /* 0x000fe40000000f00 */
[----:B---3-5:R-:W-:Y:S05]  /*47f0*/  CALL.REL.NOINC `($__internal_2_$__cuda_sm10x_tcgen05_guardrail_trap_unallocated_columns_being_dealloced) ;  /* 0x0000003c00f07944 */ /* 0x028fea0003c00000 */
.L_x_91:
[----:B------:R-:W-:Y:S01]  /*4800*/  NOP ;  /* 0x0000000000007918 */ /* 0x000fe20000000000 */
[----:B------:R-:W-:Y:S05]  /*4810*/  EXIT ;  /* 0x000000000000794d */ /* 0x000fea0003800000 */
.L_x_62:
[----:B------:R-:W-:-:S09]  /*4820*/  UISETP.NE.OR UP0, UPT, UR13, 0x3, !UP4 ;  /* 0x000000030d00788c */ /* 0x000fd2000e705670 */
[----:B------:R-:W-:Y:S05]  /*4830*/  BRA.U UP0, `(.L_x_92) ;  /* 0x0000000d00347547 */ /* 0x000fea000b800000 */
[----:B------:R-:W2:Y:S01]  /*4840*/  LDCU.64 UR4, c[0x0][0x888] ;  /* 0x00011100ff0477ac */ /* 0x000ea20008000a00 */
[----:B------:R-:W3:Y:S01]  /*4850*/  S2UR UR10, SR_CgaCtaId ;  /* 0x00000000000a79c3 */ /* 0x000ee20000008800 */
[----:B------:R-:W-:Y:S02]  /*4860*/  HFMA2 R9, -RZ, RZ, 0, 0 ;  /* 0x00000000ff097431 */ /* 0x000fe400000001ff */
[----:B------:R-:W-:Y:S01]  /*4870*/  IMAD.MOV.U32 R11, RZ, RZ, 0x1 ;  /* 0x00000001ff0b7424 */ /* 0x000fe200078e00ff */
[----:B------:R-:W4:Y:S01]  /*4880*/  LDCU UR33, c[0x0][0x370] ;  /* 0x00006e00ff2177ac */ /* 0x000f220008000800 */
[----:B------:R-:W-:Y:S01]  /*4890*/  IMAD.MOV.U32 R10, RZ, RZ, RZ ;  /* 0x000000ffff0a7224 */ /* 0x000fe200078e00ff */
[----:B------:R-:W-:Y:S01]  /*48a0*/  MOV R8, 0x2000 ;  /* 0x0000200000087802 */ /* 0x000fe20000000f00 */
[----:B------:R-:W4:Y:S01]  /*48b0*/  LDCU.128 UR28, c[0x0][0xb10] ;  /* 0x00016200ff1c77ac */ /* 0x000f220008000c00 */
[----:B------:R-:W1:Y:S01]  /*48c0*/  LDC.64 R12, c[0x0][0x348] ;  /* 0x0000d200ff0c7b82 */ /* 0x000e620000000a00 */
[----:B------:R-:W3:Y:S01]  /*48d0*/  LDCU UR32, c[0x0][0x374] ;  /* 0x00006e80ff2077ac */ /* 0x000ee20008000800 */
[----:B------:R-:W3:Y:S01]  /*48e0*/  LDCU.64 UR26, c[0x0][0x890] ;  /* 0x00011200ff1a77ac */ /* 0x000ee20008000a00 */
[----:B--2---:R-:W-:Y:S01]  /*48f0*/  UISETP.NE.U32.AND UP0, UPT, UR4, URZ, UPT ;  /* 0x000000ff0400728c */ /* 0x004fe2000bf05070 */
[----:B------:R-:W2:Y:S01]  /*4900*/  LDCU UR16, c[0x0][0xb0c] ;  /* 0x00016180ff1077ac */ /* 0x000ea20008000800 */
[----:B------:R-:W2:Y:S01]  /*4910*/  LDCU UR38, c[0x0][0xb20] ;  /* 0x00016400ff2677ac */ /* 0x000ea20008000800 */
[----:B------:R-:W2:Y:S01]  /*4920*/  LDCU UR4, c[0x0][0xb30] ;  /* 0x00016600ff0477ac */ /* 0x000ea20008000800 */
[----:B------:R-:W-:Y:S01]  /*4930*/  UMOV UR17, 0x400 ;  /* 0x0000040000117882 */ /* 0x000fe20000000000 */
[----:B----4-:R-:W-:-:S02]  /*4940*/  UIMAD.WIDE.U32 UR6, UR33, UR28, URZ ;  /* 0x0000001c210672a5 */ /* 0x010fc4000f8e00ff */
[----:B---3--:R-:W-:Y:S02]  /*4950*/  UIMAD.WIDE.U32 UR8, UR32, UR31, URZ ;  /* 0x0000001f200872a5 */ /* 0x008fe4000f8e00ff */
[----:B------:R-:W-:Y:S02]  /*4960*/  ULEA UR17, UR10, UR17, 0x18 ;  /* 0x000000110a117291 */ /* 0x000fe4000f8ec0ff */
[----:B------:R-:W-:Y:S02]  /*4970*/  UISETP.NE.U32.AND UP6, UPT, UR26, URZ, UPT ;  /* 0x000000ff1a00728c */ /* 0x000fe4000bfc5070 */
[----:B------:R-:W-:Y:S02]  /*4980*/  UIADD3 UR34, UPT, UPT, UR17, 0xa0, URZ ;  /* 0x000000a011227890 */ /* 0x000fe4000fffe0ff */
[----:B------:R-:W-:Y:S02]  /*4990*/  UISETP.NE.AND.EX UP5, UPT, UR5, URZ, UPT, UP0 ;  /* 0x000000ff0500728c */ /* 0x000fe4000bfa5300 */
[----:B------:R-:W-:Y:S01]  /*49a0*/  UISETP.NE.AND UP0, UPT, UR42, 0x1, UPT ;  /* 0x000000012a00788c */ /* 0x000fe2000bf05270 */
[----:B------:R-:W-:Y:S01]  /*49b0*/  UMOV UR6, UR7 ;  /* 0x0000000700067c82 */ /* 0x000fe20008000000 */
[----:B------:R-:W-:Y:S01]  /*49c0*/  UMOV UR35, UR9 ;  /* 0x0000000900237c82 */ /* 0x000fe20008000000 */
[----:B--2---:R-:W-:-:S02]  /*49d0*/  UISETP.NE.AND UP0, UPT, UR16, 0x1, UPT ;  /* 0x000000011000788c */ /* 0x004fc4000bf05270 */
[----:B------:R-:W-:Y:S02]  /*49e0*/  UPLOP3.LUT UP4, UPT, UPT, UPT, UPT, 0x40, 0x4 ;  /* 0x000000000004789c */ /* 0x000fe40003f8e870 */
[----:B------:R-:W-:Y:S01]  /*49f0*/  UISETP.GE.AND UP2, UPT, UR42, 0x1, UPT ;  /* 0x000000012a00788c */ /* 0x000fe2000bf46270 */
[----:B------:R-:W2:Y:S01]  /*4a00*/  LDCU.64 UR14, c[0x0][0xb28] ;  /* 0x00016500ff0e77ac */ /* 0x000ea20008000a00 */
[----:B------:R-:W-:Y:S02]  /*4a10*/  UISETP.NE.AND.EX UP6, UPT, UR27, URZ, UPT, UP6 ;  /* 0x000000ff1b00728c */ /* 0x000fe4000bfc5360 */
[----:B------:R-:W-:Y:S02]  /*4a20*/  UPRMT UR34, UR10, 0x654, UR34 ;  /* 0x000006540a227896 */ /* 0x000fe40008000022 */
[----:B------:R-:W-:Y:S02]  /*4a30*/  USHF.R.U32.HI UR37, URZ, UR29, UR6 ;  /* 0x0000001dff257299 */ /* 0x000fe40008011606 */
[----:B------:R-:W-:-:S02]  /*4a40*/  USHF.R.U32.HI UR35, URZ, UR38, UR35 ;  /* 0x00000026ff237299 */ /* 0x000fc40008011623 */
[----:B------:R-:W-:Y:S02]  /*4a50*/  UISETP.NE.AND UP0, UPT, UR30, 0x1, UPT ;  /* 0x000000011e00788c */ /* 0x000fe4000bf05270 */
[----:B-1----:R-:W-:-:S11]  /*4a60*/  UISETP.NE.AND UP3, UPT, UR4, 0x1, UPT ;  /* 0x000000010400788c */ /* 0x002fd6000bf65270 */
.L_x_100:
[C---:B------:R-:W-:Y:S02]  /*4a70*/  LEA R3, R10.reuse, UR17, 0x3 ;  /* 0x000000110a037c11 */ /* 0x040fe4000f8e18ff */
[----:B------:R-:W-:Y:S02]  /*4a80*/  SHF.L.U32 R0, R9, 0x1f, RZ ;  /* 0x0000001f09007819 */ /* 0x000fe400000006ff */
[----:B------:R-:W-:Y:S02]  /*4a90*/  LEA R4, R10, UR17, 0x4 ;  /* 0x000000110a047c11 */ /* 0x000fe4000f8e20ff */
[----:B-1----:R-:W1:Y:S02]  /*4aa0*/  SYNCS.PHASECHK.TRANS64.TRYWAIT P0, [R3+URZ+0xc0], R0 ;  /* 0x0000c000030075a7 */ /* 0x002e6400080011ff */
[----:B-1----:R-:W-:Y:S05]  /*4ab0*/  @!P0 BRA `(.L_x_93) ;  /* 0x0000003800a48947 */ /* 0x002fea0003800000 */
.L_x_162:
[----:B------:R-:W3:Y:S01]  /*4ac0*/  LDS.128 R4, [R4+0x150] ;  /* 0x0001500004047984 */ /* 0x000ee20000000c00 */
[----:B------:R-:W-:Y:S01]  /*4ad0*/  UISETP.GE.AND UP0, UPT, UR42, 0x1, UPT ;  /* 0x000000012a00788c */ /* 0x000fe2000bf06270 */
[----:B------:R-:W-:Y:S01]  /*4ae0*/  @!PT LDS RZ, [RZ] ;  /* 0x00000000fffff984 */ /* 0x000fe20000000800 */
[----:B------:R-:W-:Y:S01]  /*4af0*/  @!PT LDS RZ, [RZ] ;  /* 0x00000000fffff984 */ /* 0x000fe20000000800 */
[----:B------:R-:W-:Y:S01]  /*4b00*/  @!PT LDS RZ, [RZ] ;  /* 0x00000000fffff984 */ /* 0x000fe20000000800 */
[----:B------:R-:W-:Y:S01]  /*4b10*/  @!PT LDS RZ, [RZ] ;  /* 0x00000000fffff984 */ /* 0x000fe20000000800 */
[----:B------:R4:W-:Y:S06]  /*4b20*/  MEMBAR.ALL.CTA ;  /* 0x0000000000007992 */ /* 0x0009ec0000008000 */
[----:B----4-:R-:W4:Y:S01]  /*4b30*/  FENCE.VIEW.ASYNC.S ;  /* 0x00000000000073c6 */ /* 0x010f220000000000 */
[----:B---3--:R-:W-:Y:S11]  /*4b40*/  LOP3.LUT P0, RZ, R6, 0x1, RZ, 0xc0, !PT ;  /* 0x0000000106ff7812 */ /* 0x008ff6000780c0ff */
[----:B------:R-:W-:Y:S02]  /*4b50*/  @!UPT UIADD3 URZ, UPT, UPT, URZ, URZ, URZ ;  /* 0x000000fffffff290 */ /* 0x000fe4000fffe0ff */
[----:B----4-:R-:W-:Y:S01]  /*4b60*/  VOTEU.ANY UP2, P0 ;  /* 0x0000000000ff7886 */ /* 0x010fe20000040100 */
[----:B------:R-:W-:Y:S11]  /*4b70*/  PLOP3.LUT P0, PT, PT, PT, UP2, 0x80, 0x8 ;  /* 0x000000000008781c */ /* 0x000ff60003f0f028 */
[----:B------:R-:W-:Y:S02]  /*4b80*/  @!UPT UIADD3 URZ, UPT, UPT, URZ, URZ, URZ ;  /* 0x000000fffffff290 */ /* 0x000fe4000fffe0ff */
[----:B-1----:R-:W-:Y:S02]  /*4b90*/  @P0 SHF.R.U32.HI R0, RZ, 0x10, R5 ;  /* 0x00000010ff000819 */ /* 0x002fe40000011605 */
[----:B------:R-:W-:Y:S02]  /*4ba0*/  @P0 MOV R2, R4 ;  /* 0x0000000400020202 */ /* 0x000fe40000000f00 */
[----:B------:R-:W-:Y:S01]  /*4bb0*/  @P0 R2UR UR4, R0 ;  /* 0x00000000000402ca */ /* 0x000fe200000e0000 */
[----:B------:R-:W-:Y:S01]  /*4bc0*/  VIADD R0, R3, 0xd0 ;  /* 0x000000d003007836 */ /* 0x000fe20000000000 */
[----:B------:R-:W-:Y:S02]  /*4bd0*/  @P0 LOP3.LUT R4, R5, 0xffff, RZ, 0xc0, !PT ;  /* 0x0000ffff05040812 */ /* 0x000fe400078ec0ff */
[----:B------:R-:W-:Y:S02]  /*4be0*/  @P0 R2UR UR6, R2 ;  /* 0x00000000020602ca */ /* 0x000fe400000e0000 */
[----:B------:R-:W-:Y:S02]  /*4bf0*/  PRMT R0, RZ, 0x654, R0 ;  /* 0x00000654ff007816 */ /* 0x000fe40000000000 */
[----:B------:R-:W-:Y:S02]  /*4c00*/  @P0 R2UR UR5, R4 ;  /* 0x00000000040502ca */ /* 0x000fe400000e0000 */
[----:B------:R1:W-:Y:S03]  /*4c10*/  SYNCS.ARRIVE.TRANS64.RED.A1T0 RZ, [R0+URZ], RZ ;  /* 0x000000ff00ff79a7 */ /* 0x0003e600081004ff */
[----:B------:R-:W-:Y:S04]  /*4c20*/  @UP2 UMOV UR25, UR4 ;  /* 0x0000000400192c82 */ /* 0x000fe80008000000 */
[----:B------:R-:W-:Y:S04]  /*4c30*/  @UP2 UMOV UR13, UR6 ;  /* 0x00000006000d2c82 */ /* 0x000fe80008000000 */
[----:B------:R-:W-:Y:S01]  /*4c40*/  @UP2 UMOV UR7, UR5 ;  /* 0x0000000500072c82 */ /* 0x000fe20008000000 */
[----:B------:R-:W-:Y:S05]  /*4c50*/  BRA.U !UP0, `(.L_x_94) ;  /* 0x0000000108c07547 */ /* 0x000fea000b800000 */
[----:B------:R-:W-:Y:S02]  /*4c60*/  UIMAD.WIDE.U32 UR10, UR7, UR31, URZ ;  /* 0x0000001f070a72a5 */ /* 0x000fe4000f8e00ff */
[----:B------:R-:W-:Y:S02]  /*4c70*/  UP2UR UR12, UPR, URZ, 0x4 ;  /* 0x00000004ff0c7883 */ /* 0x000fe40008000000 */
[----:B------:R-:W-:Y:S02]  /*4c80*/  UISETP.NE.AND UP2, UPT, UR30, 0x1, UPT ;  /* 0x000000011e00788c */ /* 0x000fe4000bf45270 */
[----:B------:R-:W-:Y:S02]  /*4c90*/  UIMAD.WIDE.U32 UR18, UR13, UR28, URZ ;  /* 0x0000001c0d1272a5 */ /* 0x000fe4000f8e00ff */
[----:B------:R-:W-:Y:S02]  /*4ca0*/  USEL UR4, UR32, UR35, !UP2 ;  /* 0x0000002320047287 */ /* 0x000fe4000d000000 */
[----:B------:R-:W-:Y:S02]  /*4cb0*/  UISETP.NE.AND UP0, UPT, UR16, 0x1, UPT ;  /* 0x000000011000788c */ /* 0x000fe4000bf05270 */
[----:B------:R-:W-:Y:S02]  /*4cc0*/  UP2UR UR24, UPR, URZ, 0x2 ;  /* 0x00000002ff187883 */ /* 0x000fe40008000000 */
[----:B------:R-:W-:Y:S02]  /*4cd0*/  UISETP.NE.AND UP1, UPT, UR42, 0x1, UPT ;  /* 0x000000012a00788c */ /* 0x000fe4000bf25270 */
[----:B--2---:R-:W-:Y:S02]  /*4ce0*/  UIMAD.WIDE.U32 UR20, UR4, UR14, URZ ;  /* 0x0000000e041472a5 */ /* 0x004fe4000f8e00ff */
[----:B------:R-:W-:Y:S01]  /*4cf0*/  USEL UR8, UR33, UR37, !UP0 ;  /* 0x0000002521087287 */ /* 0x000fe2000c000000 */
[----:B------:R-:W-:Y:S02]  /*4d00*/  UMOV UR5, UR11 ;  /* 0x0000000b00057c82 */ /* 0x000fe40008000000 */
[----:B------:R-:W-:Y:S02]  /*4d10*/  USHF.R.U32.HI UR6, URZ, UR38, UR5 ;  /* 0x00000026ff067299 */ /* 0x000fe40008011605 */
[----:B------:R-:W-:Y:S02]  /*4d20*/  UIMAD.WIDE.U32 UR22, UR8, UR14, URZ ;  /* 0x0000000e081672a5 */ /* 0x000fe4000f8e00ff */
[----:B------:R-:W-:Y:S02]  /*4d30*/  USEL UR6, UR7, UR6, !UP2 ;  /* 0x0000000607067287 */ /* 0x000fe4000d000000 */
[----:B------:R-:W-:Y:S02]  /*4d40*/  UISETP.NE.AND UP2, UPT, UR12, URZ, UPT ;  /* 0x000000ff0c00728c */ /* 0x000fe4000bf45270 */
[----:B------:R-:W-:Y:S01]  /*4d50*/  UIMAD.WIDE.U32 UR10, UR6, UR14, URZ ;  /* 0x0000000e060a72a5 */ /* 0x000fe2000f8e00ff */
[----:B------:R-:W-:Y:S02]  /*4d60*/  UMOV UR5, UR19 ;  /* 0x0000001300057c82 */ /* 0x000fe40008000000 */
[----:B------:R-:W-:Y:S03]  /*4d70*/  USHF.R.U32.HI UR9, URZ, UR29, UR5 ;  /* 0x0000001dff097299 */ /* 0x000fe60008011605 */
[----:B------:R-:W-:Y:S02]  /*4d80*/  UMOV UR5, UR21 ;  /* 0x0000001500057c82 */ /* 0x000fe40008000000 */
[----:B------:R-:W-:Y:S03]  /*4d90*/  @UP1 USHF.R.U32.HI UR4, URZ, UR15, UR5 ;  /* 0x0000000fff041299 */ /* 0x000fe60008011605 */
[----:B------:R-:W-:Y:S01]  /*4da0*/  UMOV UR5, UR23 ;  /* 0x0000001700057c82 */ /* 0x000fe20008000000 */
[----:B------:R-:W-:Y:S02]  /*4db0*/  UIMAD UR4, UR42, UR4, URZ ;  /* 0x000000042a0472a4 */ /* 0x000fe4000f8e02ff */
[----:B------:R-:W-:Y:S02]  /*4dc0*/  @UP1 USHF.R.U32.HI UR8, URZ, UR15, UR5 ;  /* 0x0000000fff081299 */ /* 0x000fe40008011605 */
[----:B------:R-:W-:Y:S02]  /*4dd0*/  USEL UR5, UR13, UR9, !UP0 ;  /* 0x000000090d057287 */ /* 0x000fe4000c000000 */
[----:B------:R-:W-:Y:S02]  /*4de0*/  UIMAD UR9, UR42, UR8, URZ ;  /* 0x000000082a0972a4 */ /* 0x000fe4000f8e02ff */
[----:B------:R-:W-:Y:S03]  /*4df0*/  UISETP.GE.AND UP0, UPT, UR6, UR4, UPT ;  /* 0x000000040600728c */ /* 0x000fe6000bf06270 */
[----:B------:R-:W-:Y:S01]  /*4e00*/  UMOV UR4, UR11 ;  /* 0x0000000b00047c82 */ /* 0x000fe20008000000 */
[----:B------:R-:W-:Y:S02]  /*4e10*/  UISETP.GE.OR UP0, UPT, UR5, UR9, UP0 ;  /* 0x000000090500728c */ /* 0x000fe40008706670 */
[----:B------:R-:W-:Y:S02]  /*4e20*/  USHF.R.U32.HI UR4, URZ, UR15, UR4 ;  /* 0x0000000fff047299 */ /* 0x000fe40008011604 */
[----:B------:R-:W-:Y:S02]  /*4e30*/  UIMAD.WIDE.U32 UR10, UR5, UR14, URZ ;  /* 0x0000000e050a72a5 */ /* 0x000fe4000f8e00ff */
[----:B------:R-:W-:Y:S04]  /*4e40*/  USEL UR12, UR6, UR4, !UP1 ;  /* 0x00000004060c7287 */ /* 0x000fe8000c800000 */
[----:B------:R-:W-:Y:S01]  /*4e50*/  UIADD3 UR9, UPT, UPT, -UR12, URZ, URZ ;  /* 0x000000ff0c097290 */ /* 0x000fe2000fffe1ff */
[----:B------:R-:W-:Y:S02]  /*4e60*/  @!UP0 UMOV UR4, UR11 ;  /* 0x0000000b00048c82 */ /* 0x000fe40008000000 */
[----:B------:R-:W-:Y:S02]  /*4e70*/  @!UP0 USHF.R.U32.HI UR4, URZ, UR15, UR4 ;  /* 0x0000000fff048299 */ /* 0x000fe40008011604 */
[----:B------:R-:W-:Y:S02]  /*4e80*/  UIMAD UR9, UR42, UR9, UR6 ;  /* 0x000000092a0972a4 */ /* 0x000fe4000f8e0206 */
[----:B------:R-:W-:Y:S02]  /*4e90*/  @!UP0 USEL UR4, UR5, UR4, !UP1 ;  /* 0x0000000405048287 */ /* 0x000fe4000c800000 */
[----:B------:R-:W-:Y:S02]  /*4ea0*/  UISETP.NE.AND UP1, UPT, UR24, URZ, UPT ;  /* 0x000000ff1800728c */ /* 0x000fe4000bf25270 */
[----:B------:R-:W-:Y:S02]  /*4eb0*/  @!UP0 UIMAD UR9, UR8, UR9, UR4 ;  /* 0x00000009080982a4 */ /* 0x000fe4000f8e0204 */
[----:B------:R-:W-:Y:S02]  /*4ec0*/  @!UP0 UIADD3 UR10, UPT, UPT, UR12, -UR4, URZ ;  /* 0x800000040c0a8290 */ /* 0x000fe4000fffe0ff */
[----:B------:R-:W-:Y:S02]  /*4ed0*/  UIADD3 UR4, UPT, UPT, -UR5, URZ, URZ ;  /* 0x000000ff05047290 */ /* 0x000fe4000fffe1ff */
[----:B------:R-:W-:Y:S02]  /*4ee0*/  UIADD3 UR8, UPT, UPT, -UR6, URZ, URZ ;  /* 0x000000ff06087290 */ /* 0x000fe4000fffe1ff */
[----:B------:R-:W-:Y:S02]  /*4ef0*/  @!UP0 UIMAD UR6, UR10, UR42, UR5 ;  /* 0x0000002a0a0682a4 */ /* 0x000fe4000f8e0205 */
[----:B------:R-:W-:Y:S02]  /*4f00*/  UIMAD UR13, UR16, UR4, UR13 ;  /* 0x00000004100d72a4 */ /* 0x000fe4000f8e020d */
[----:B------:R-:W-:Y:S01]  /*4f10*/  UIMAD UR7, UR30, UR8, UR7 ;  /* 0x000000081e0772a4 */ /* 0x000fe2000f8e0207 */
[----:B------:R-:W-:Y:S02]  /*4f20*/  @!UP0 UMOV UR5, UR9 ;  /* 0x0000000900058c82 */ /* 0x000fe40008000000 */
[----:B------:R-:W-:Y:S02]  /*4f30*/  UIMAD UR13, UR5, UR16, UR13 ;  /* 0x00000010050d72a4 */ /* 0x000fe4000f8e020d */
[----:B------:R-:W-:Y:S11]  /*4f40*/  UIMAD UR7, UR6, UR30, UR7 ;  /* 0x0000001e060772a4 */ /* 0x000ff6000f8e0207 */
[----:B------:R-:W-:Y:S01]  /*4f50*/  @!UPT UIADD3 URZ, UPT, UPT, URZ, URZ, URZ ;  /* 0x000000fffffff290 */ /* 0x000fe2000fffe0ff */
.L_x_94:
[----:B------:R-:W3:Y:S01]  /*4f60*/  @!UP3 LDCU.128 UR20, c[0x0][0xb10] ;  /* 0x00016200ff14b7ac */ /* 0x000ee20008000c00 */
[----:B------:R-:W-:Y:S02]  /*4f70*/  ISETP.NE.U32.AND P0, PT, RZ, UR26, PT ;  /* 0x0000001aff007c0c */ /* 0x000fe4000bf05070 */
[----:B------:R-:W-:Y:S02]  /*4f80*/  SHF.L.U32 R2, R11, 0x1f, RZ ;  /* 0x0000001f0b027819 */ /* 0x000fe400000006ff */
[----:B------:R-:W-:Y:S01]  /*4f90*/  ISETP.NE.AND.EX P0, PT, RZ, UR27, PT, P0 ;  /* 0x0000001bff007c0c */ /* 0x000fe2000bf05300 */
[----:B------:R-:W4:Y:S01]  /*4fa0*/  @!UP3 LDCU UR5, c[0x0][0xb0c] ;  /* 0x00016180ff05b7ac */ /* 0x000f220008000800 */
[----:B---3--:R-:W-:Y:S07]  /*4fb0*/  UIMAD.WIDE.U32 UR8, UR13, UR20, URZ ;  /* 0x000000140d0872a5 */ /* 0x008fee000f8e00ff */
[----:B------:R-:W-:Y:S01]  /*4fc0*/  @!UP3 UMOV UR4, UR9 ;  /* 0x000000090004bc82 */ /* 0x000fe20008000000 */
[----:B----4-:R-:W-:Y:S02]  /*4fd0*/  @!UP3 UISETP.NE.AND UP0, UPT, UR5, 0x1, UPT ;  /* 0x000000010500b88c */ /* 0x010fe4000bf05270 */
[----:B------:R-:W-:Y:S02]  /*4fe0*/  @!UP3 USHF.R.U32.HI UR4, URZ, UR21, UR4 ;  /* 0x00000015ff04b299 */ /* 0x000fe40008011604 */
[----:B------:R-:W-:Y:S02]  /*4ff0*/  UIMAD.WIDE.U32 UR8, UR7, UR23, URZ ;  /* 0x00000017070872a5 */ /* 0x000fe4000f8e00ff */
[----:B------:R-:W-:Y:S02]  /*5000*/  @!UP3 USEL UR10, UR13, UR4, !UP0 ;  /* 0x000000040d0ab287 */ /* 0x000fe4000c000000 */
[----:B------:R-:W-:Y:S03]  /*5010*/  @!UP3 UISETP.NE.AND UP0, UPT, UR22, 0x1, UPT ;  /* 0x000000011600b88c */ /* 0x000fe6000bf05270 */
[----:B------:R-:W-:Y:S02]  /*5020*/  @!UP3 UMOV UR6, UR9 ;  /* 0x000000090006bc82 */ /* 0x000fe40008000000 */
[----:B------:R-:W3:Y:S02]  /*5030*/  @!UP3 LDCU UR4, c[0x0][0xb20] ;  /* 0x00016400ff04b7ac */ /* 0x000ee40008000800 */
[----:B---3--:R-:W-:Y:S04]  /*5040*/  @!UP3 USHF.R.U32.HI UR6, URZ, UR4, UR6 ;  /* 0x00000004ff06b299 */ /* 0x008fe80008011606 */
[----:B------:R-:W-:Y:S04]  /*5050*/  @!UP3 USEL UR6, UR7, UR6, !UP0 ;  /* 0x000000060706b287 */ /* 0x000fe8000c000000 */
[----:B------:R-:W-:Y:S02]  /*5060*/  @!UP3 UIADD3 UR4, UPT, UPT, -UR10, UR6, URZ ;  /* 0x000000060a04b290 */ /* 0x000fe4000fffe1ff */
[----:B------:R-:W-:Y:S02]  /*5070*/  @!UP3 UIADD3 UR6, UPT, UPT, UR10, -UR6, URZ ;  /* 0x800000060a06b290 */ /* 0x000fe4000fffe0ff */
[----:B------:R-:W-:Y:S02]  /*5080*/  @!UP3 UIMAD UR13, UR4, UR5, UR13 ;  /* 0x00000005040db2a4 */ /* 0x000fe4000f8e020d */
[----:B------:R-:W-:Y:S01]  /*5090*/  @!UP3 UIMAD UR7, UR6, UR22, UR7 ;  /* 0x000000160607b2a4 */ /* 0x000fe2000f8e0207 */
[----:B------:R-:W-:Y:S11]  /*50a0*/  BRA.U UP4, `(.L_x_95) ;  /* 0x0000000104107547 */ /* 0x000ff6000b800000 */
[----:B------:R-:W-:Y:S04]  /*50b0*/  MOV R3, UR43 ;  /* 0x0000002b00037c02 */ /* 0x000fe80008000f00 */
[----:B------:R-:W-:Y:S04]  /*50c0*/  SHF.L.U32 R3, R3, 0x1f, RZ ;  /* 0x0000001f03037819 */ /* 0x000fe800000006ff */
[----:B------:R-:W3:Y:S02]  /*50d0*/  SYNCS.PHASECHK.TRANS64.TRYWAIT P1, [UR17+0xb8], R3 ;  /* 0x0000b803ff0075a7 */ /* 0x000ee40008021111 */
[----:B---3--:R-:W-:Y:S05]  /*50e0*/  @!P1 BRA `(.L_x_96) ;  /* 0x00000034002c9947 */ /* 0x008fea0003800000 */
.L_x_95:
[----:B------:R-:W-:Y:S05]  /*50f0*/  BRA.U !UP6, `(.L_x_97) ;  /* 0x000000010e387547 */ /* 0x000fea000b800000 */
[----:B------:R-:W-:Y:S01]  /*5100*/  UPLOP3.LUT UP1, UPT, UPT, UPT, UP5, 0x80, 0x8 ;  /* 0x000000000008789c */ /* 0x000fe20003f2f050 */
[----:B-1----:R-:W-:Y:S01]  /*5110*/  HFMA2 R0, -RZ, RZ, 0, 5.9604644775390625e-08 ;  /* 0x00000001ff007431 */ /* 0x002fe200000001ff */
[----:B------:R-:W1:Y:S01]  /*5120*/  LDCU.64 UR8, c[0x0][0x358] ;  /* 0x00006b00ff0877ac */ /* 0x000e620008000a00 */
[----:B------:R-:W-:Y:S03]  /*5130*/  IMAD.MOV.U32 R141, RZ, RZ, 0x1 ;  /* 0x00000001ff8d7424 */ /* 0x000fe600078e00ff */
[----:B------:R-:W-:Y:S05]  /*5140*/  PLOP3.LUT P1, PT, PT, PT, UP1, 0x80, 0x8 ;  /* 0x000000000008781c */ /* 0x000fea0003f2f018 */
[----:B------:R-:W3:Y:S01]  /*5150*/  @UP1 LDCU.64 UR4, c[0x0][0x888] ;  /* 0x00011100ff0417ac */ /* 0x000ee20008000a00 */
[----:B------:R-:W-:Y:S07]  /*5160*/  @UP1 UIMAD UR6, UR36, UR26, URZ ;  /* 0x0000001a240612a4 */ /* 0x000fee000f8e02ff */
[----:B------:R-:W-:Y:S01]  /*5170*/  @!P1 PRMT R141, R0, 0x7610, R141 ;  /* 0x00007610008d9816 */ /* 0x000fe2000000008d */
[----:B---3--:R-:W-:Y:S06]  /*5180*/  @UP1 UIMAD.WIDE UR4, UR6, 0x4, UR4 ;  /* 0x00000004060418a5 */ /* 0x008fec000f8e0204 */
[----:B------:R-:W-:Y:S01]  /*5190*/  IMAD.U32 R4, RZ, RZ, UR4 ;  /* 0x00000004ff047e24 */ /* 0x000fe2000f8e00ff */
[----:B------:R-:W-:Y:S04]  /*51a0*/  MOV R5, UR5 ;  /* 0x0000000500057c02 */ /* 0x000fe80008000f00 */
[----:B------:R-:W3:Y:S01]  /*51b0*/  @!UP1 LDCU UR4, c[0x0][0x880] ;  /* 0x00011000ff0497ac */ /* 0x000ee20008000800 */
[----:B-1---5:R4:W5:Y:S02]  /*51c0*/  @P1 LDG.E R71, desc[UR8][R4.64] ;  /* 0x0000000804471981 */ /* 0x022964000c1e1900 */
[----:B---34-:R-:W-:Y:S07]  /*51d0*/  @!P1 IMAD.U32 R71, RZ, RZ, UR4 ;  /* 0x00000004ff479e24 */ /* 0x018fee000f8e00ff */
.L_x_97:
[----:B-----5:R-:W-:Y:S01]  /*51e0*/  @!P0 FSETP.EQ.AND P2, PT, R71, RZ, PT ;  /* 0x000000ff4700820b */ /* 0x020fe20003f42000 */
[----:B------:R-:W-:Y:S01]  /*51f0*/  @!UPT UIADD3 URZ, UPT, UPT, URZ, URZ, URZ ;  /* 0x000000fffffff290 */ /* 0x000fe2000fffe0ff */
[----:B------:R-:W-:Y:S11]  /*5200*/  @!P0 BRA `(.L_x_98) ;  /* 0x0000000000148947 */ /* 0x000ff60003800000 */
[----:B------:R-:W-:Y:S02]  /*5210*/  LOP3.LUT P0, RZ, R141, 0xff, RZ, 0xc0, !PT ;  /* 0x000000ff8dff7812 */ /* 0x000fe4000780c0ff */
[----:B------:R-:W-:Y:S04]  /*5220*/  PLOP3.LUT P2, PT, PT, PT, UP1, 0x80, 0x8 ;  /* 0x000000000008781c */ /* 0x000fe80003f4f018 */
[----:B------:R-:W-:Y:S07]  /*5230*/  PLOP3.LUT P2, PT, P2, PT, PT, 0x8, 0x80 ;  /* 0x000000000080781c */ /* 0x000fee000174e170 */
[----:B------:R-:W-:Y:S11]  /*5240*/  @P0 FSETP.EQ.AND P2, PT, R71, RZ, PT ;  /* 0x000000ff4700020b */ /* 0x000ff60003f42000 */
[----:B------:R-:W-:Y:S02]  /*5250*/  @!UPT UIADD3 URZ, UPT, UPT, URZ, URZ, URZ ;  /* 0x000000fffffff290 */ /* 0x000fe4000fffe0ff */
.L_x_98:
[----:B------:R-:W3:Y:S01]  /*5260*/  SYNCS.PHASECHK.TRANS64.TRYWAIT P0, [UR17+0xa8], R2 ;  /* 0x0000a802ff0075a7 */ /* 0x000ee20008001111 */
[----:B------:R-:W-:Y:S02]  /*5270*/  ELECT P1, URZ, PT ;  /* 0x0000000000ff782f */ /* 0x000fe40003820000 */
[----:B------:R-:W-:Y:S01]  /*5280*/  IADD3 R10, PT, PT, R10, 0x1, RZ ;  /* 0x000000010a0a7810 */ /* 0x000fe20007ffe0ff */
[----:B---3--:R-:W-:Y:S10]  /*5290*/  @!P0 BRA `(.L_x_99) ;  /* 0x0000003000d88947 */ /* 0x008ff40003800000 */
.L_x_165:
[----:B------:R-:W-:Y:S01]  /*52a0*/  PLOP3.LUT P1, PT, P2, P1, PT, 0xf2, 0x2f ;  /* 0x00000000002f781c */ /* 0x000fe20001723e72 */
[----:B------:R-:W-:Y:S01]  /*52b0*/  UMOV UR18, 0x0 ;  /* 0x0000000000127882 */ /* 0x000fe20000000000 */
[----:B------:R-:W-:Y:S01]  /*52c0*/  UMOV UR19, 0x10000000 ;  /* 0x1000000000137882 */ /* 0x000fe20000000000 */
[----:B------:R-:W-:Y:S01]  /*52d0*/  UMOV UR12, UR36 ;  /* 0x00000024000c7c82 */ /* 0x000fe20008000000 */
[----:B------:R-:W-:Y:S01]  /*52e0*/  LOP3.LUT R11, R11, 0x1, RZ, 0x3c, !PT ;  /* 0x000000010b0b7812 */ /* 0x000fe200078e3cff */
[----:B------:R-:W-:Y:S01]  /*52f0*/  UMOV UR36, UR25 ;  /* 0x0000001900247c82 */ /* 0x000fe20008000000 */
[----:B------:R-:W-:Y:S07]  /*5300*/  UPLOP3.LUT UP4, UPT, UPT, UPT, UPT, 0x80, 0x8 ;  /* 0x000000000008789c */ /* 0x000fee0003f8f070 */
[----:B-1----:R-:W-:Y:S01]  /*5310*/  @!P1 IADD3 R2, P0, PT, R12, 0x580, RZ ;  /* 0x000005800c029810 */ /* 0x002fe20007f1e0ff */
[----:B------:R-:W-:Y:S03]  /*5320*/  VOTEU.ALL UP0, P1 ;  /* 0x0000000000ff7886 */ /* 0x000fe60000800000 */
[----:B------:R-:W-:Y:S01]  /*5330*/  @!P1 R2UR UR5, R2 ;  /* 0x00000000020592ca */ /* 0x000fe200000e0000 */
[----:B------:R-:W-:Y:S01]  /*5340*/  @!P1 IMAD.X R0, RZ, RZ, R13, P0 ;  /* 0x000000ffff009224 */ /* 0x000fe200000e060d */
[----:B------:R-:W-:Y:S01]  /*5350*/  @!UP0 USHF.L.U32 UR10, UR46, 0x6, URZ ;  /* 0x000000062e0a8899 */ /* 0x000fe200080006ff */
[----:B------:R-:W-:Y:S01]  /*5360*/  ISETP.NE.AND P0, PT, R10, 0x2, PT ;  /* 0x000000020a00780c */ /* 0x000fe20003f05270 */
[----:B------:R-:W-:Y:S02]  /*5370*/  @!UP0 USHF.L.U32 UR11, UR45, 0x7, URZ ;  /* 0x000000072d0b8899 */ /* 0x000fe400080006ff */
[----:B------:R-:W-:Y:S01]  /*5380*/  @!P1 R2UR UR4, R0 ;  /* 0x00000000000492ca */ /* 0x000fe200000e0000 */
[----:B------:R-:W-:Y:S01]  /*5390*/  @!UP0 UIADD3 UR8, UPT, UPT, UR17, 0x200, URZ ;  /* 0x0000020011088890 */ /* 0x000fe2000fffe0ff */
[----:B------:R-:W-:Y:S01]  /*53a0*/  SEL R0, RZ, 0x1, P0 ;  /* 0x00000001ff007807 */ /* 0x000fe20000000000 */
[----:B------:R-:W-:Y:S01]  /*53b0*/  @!UP0 UIADD3 UR9, UPT, UPT, UR17, 0xa0, URZ ;  /* 0x000000a011098890 */ /* 0x000fe2000fffe0ff */
[----:B------:R-:W-:Y:S01]  /*53c0*/  SEL R10, R10, RZ, P0 ;  /* 0x000000ff0a0a7207 */ /* 0x000fe20000000000 */
[----:B------:R-:W-:Y:S01]  /*53d0*/  VOTEU.ALL UP0, P1 ;  /* 0x0000000000ff7886 */ /* 0x000fe20000800000 */
[----:B------:R-:W-:Y:S01]  /*53e0*/  LOP3.LUT R9, R9, R0, RZ, 0x3c, !PT ;  /* 0x0000000009097212 */ /* 0x000fe200078e3cff */
[----:B------:R-:W-:Y:S01]  /*53f0*/  IMAD.U32 R2, RZ, RZ, UR5 ;  /* 0x00000005ff027e24 */ /* 0x000fe2000f8e00ff */
[----:B------:R-:W-:Y:S02]  /*5400*/  UIADD3 UR46, UPT, UPT, UR7, UR59, URZ ;  /* 0x0000003b072e7290 */ /* 0x000fe4000fffe0ff */
[----:B------:R-:W-:Y:S03]  /*5410*/  UIADD3 UR45, UPT, UPT, UR13, UR55, URZ ;  /* 0x000000370d2d7290 */ /* 0x000fe6000fffe0ff */
[----:B------:R-:W-:Y:S01]  /*5420*/  IMAD.U32 R3, RZ, RZ, UR4 ;  /* 0x00000004ff037e24 */ /* 0x000fe2000f8e00ff */
[----:B------:R-:W-:Y:S04]  /*5430*/  @!P1 R2UR UR4, R2 ;  /* 0x00000000020492ca */ /* 0x000fe800000e0000 */
[----:B------:R-:W-:Y:S11]  /*5440*/  @!P1 R2UR UR5, R3 ;  /* 0x00000000030592ca */ /* 0x000ff600000e0000 */
[----:B------:R-:W-:Y:S02]  /*5450*/  @!UPT UIADD3 URZ, UPT, UPT, URZ, URZ, URZ ;  /* 0x000000fffffff290 */ /* 0x000fe4000fffe0ff */
[----:B------:R1:W-:Y:S01]  /*5460*/  @!UP0 UTMALDG.3D [UR8], [UR4], desc[UR18] ;  /* 0x00001208040085b4 */ /* 0x0003e20008011000 */
[----:B------:R1:W-:Y:S01]  /*5470*/  @!P1 SYNCS.ARRIVE.TRANS64.RED.A0TR RZ, [UR17+0xa0], R8 ;  /* 0x0000a008ffff99a7 */ /* 0x0003e20008300411 */
[----:B------:R-:W-:Y:S01]  /*5480*/  SYNCS.ARRIVE.TRANS64.RED.A1T0 RZ, [UR34], RZ ;  /* 0x000000ffffff79a7 */ /* 0x000fe20008100422 */
[----:B------:R-:W-:Y:S05]  /*5490*/  BRA.U UP2, `(.L_x_100) ;  /* 0xfffffff502747547 */ /* 0x000fea000b83ffff */
[----:B------:R-:W-:Y:S07]  /*54a0*/  MOV R0, UR17 ;  /* 0x0000001100007c02 */ /* 0x000fee0008000f00 */
.L_x_101:
[----:B---3--:R-:W-:-:S04]  /*54b0*/  SHF.L.U32 R2, R11, 0x1f, RZ ;  /* 0x0000001f0b027819 */ /* 0x008fc800000006ff */
[----:B------:R3:W4:Y:S03]  /*54c0*/  SYNCS.PHASECHK.TRANS64.TRYWAIT P0, [R0+URZ+0xa8], R2 ;  /* 0x0000a802000075a7 */ /* 0x00072600080011ff */
[----:B----4-:R-:W-:Y:S05]  /*54d0*/  @!P0 NANOSLEEP.SYNCS 0x989680 ;  /* 0x009896800000895d */ /* 0x010fea0003900000 */
[----:B------:R-:W4:Y:S02]  /*54e0*/  @!P0 SYNCS.PHASECHK.TRANS64 P0, [R0+URZ+0xa8], R2 ;  /* 0x0000a802000085a7 */ /* 0x000f2400080010ff */
[----:B-12-4-:R-:W-:Y:S05]  /*54f0*/  @P0 EXIT ;  /* 0x000000000000094d */ /* 0x016fea0003800000 */
[----:B------:R-:W-:Y:S05]  /*5500*/  BRA `(.L_x_101) ;  /* 0xfffffffc00e87947 */ /* 0x000fea000383ffff */
.L_x_92:
[----:B------:R-:W-:-:S06]  /*5510*/  UISETP.GE.AND UP0, UPT, UR13, 0x4, UPT ;  /* 0x000000040d00788c */ /* 0x000fcc000bf06270 */
[----:B------:R-:W-:-:S13]  /*5520*/  PLOP3.LUT P0, PT, PT, PT, UP0, 0x80, 0x8 ;  /* 0x000000000008781c */ /* 0x000fda0003f0f008 */
[----:B-1----:R-:W-:Y:S05]  /*5530*/  @!P0 EXIT ;  /* 0x000000000000894d */ /* 0x002fea0003800000 */
[----:B------:R-:W1:Y:S08]  /*5540*/  S2UR UR4, SR_CgaCtaId ;  /* 0x00000000000479c3 */ /* 0x000e700000008800 */
[----:B------:R-:W-:Y:S01]  /*5550*/  BAR.SYNC.DEFER_BLOCKING 0x6, 0xa0 ;  /* 0x0182800000007b1d */ /* 0x000fe20000010000 */
[C---:B------:R-:W-:Y:S01]  /*5560*/  IMAD.SHL.U32 R4, R131.reuse, 0x40, RZ ;  /* 0x0000004083047824 */ /* 0x040fe200078e00ff */
[----:B------:R-:W-:Y:S01]  /*5570*/  CS2R R146, SRZ ;  /* 0x0000000000927805 */ /* 0x000fe2000001ff00 */
[C---:B------:R-:W-:Y:S01]  /*5580*/  IMAD.SHL.U32 R140, R131.reuse, 0x8, RZ ;  /* 0x00000008838c7824 */ /* 0x040fe200078e00ff */
[----:B------:R-:W-:Y:S01]  /*5590*/  CS2R R144, SRZ ;  /* 0x0000000000907805 */ /* 0x000fe2000001ff00 */
[C---:B------:R-:W-:Y:S01]  /*55a0*/  IMAD.SHL.U32 R148, R131.reuse, 0x10, RZ ;  /* 0x0000001083947824 */ /* 0x040fe200078e00ff */
[----:B------:R-:W-:Y:S01]  /*55b0*/  UMOV UR44, 0x400 ;  /* 0x00000400002c7882 */ /* 0x000fe20000000000 */
[----:B------:R-:W-:Y:S01]  /*55c0*/  LOP3.LUT R5, R4, 0x180, RZ, 0xc0, !PT ;  /* 0x0000018004057812 */ /* 0x000fe200078ec0ff */
[----:B------:R-:W2:Y:S01]  /*55d0*/  LDC.64 R136, c[0x0][0x888] ;  /* 0x00022200ff887b82 */ /* 0x000ea20000000a00 */
[----:B------:R-:W-:Y:S01]  /*55e0*/  IMAD.U32 R69, R131, 0x10000, RZ ;  /* 0x0001000083457824 */ /* 0x000fe200078e00ff */
[----:B------:R-:W-:Y:S01]  /*55f0*/  LOP3.LUT R150, R148, 0x20, RZ, 0xc0, !PT ;  /* 0x0000002094967812 */ /* 0x000fe200078ec0ff */
[----:B------:R-:W-:Y:S01]  /*5600*/  IMAD.MOV.U32 R68, RZ, RZ, RZ ;  /* 0x000000ffff447224 */ /* 0x000fe200078e00ff */
[----:B------:R-:W-:Y:S01]  /*5610*/  LOP3.LUT R140, R5, 0x30, R140, 0xf8, !PT ;  /* 0x00000030058c7812 */ /* 0x000fe200078ef88c */
[----:B------:R-:W3:Y:S01]  /*5620*/  LDCU UR53, c[0x0][0x370] ;  /* 0x00006e00ff3577ac */ /* 0x000ee20008000800 */
[----:B------:R-:W-:-:S02]  /*5630*/  LOP3.LUT R69, R69, 0x600000, RZ, 0xc0, !PT ;  /* 0x0060000045457812 */ /* 0x000fc400078ec0ff */
[----:B------:R-:W4:Y:S01]  /*5640*/  LDC.64 R138, c[0x0][0x890] ;  /* 0x00022400ff8a7b82 */ /* 0x000f220000000a00 */
[----:B------:R-:W-:Y:S01]  /*5650*/  LOP3.LUT R140, R140, 0x1e40, R4, 0xf8, !PT ;  /* 0x00001e408c8c7812 */ /* 0x000fe200078ef804 */
[----:B------:R-:W2:Y:S01]  /*5660*/  LDCU.64 UR62, c[0x0][0x348] ;  /* 0x00006900ff3e77ac */ /* 0x000ea20008000a00 */
[----:B------:R-:W-:Y:S01]  /*5670*/  LOP3.LUT R148, R148, 0x40, RZ, 0xc0, !PT ;  /* 0x0000004094947812 */ /* 0x000fe200078ec0ff */
[----:B------:R-:W2:Y:S04]  /*5680*/  LDCU UR43, c[0x0][0xb0c] ;  /* 0x00016180ff2b77ac */ /* 0x000ea80008000800 */
[----:B------:R-:W2:Y:S01]  /*5690*/  LDC.64 R134, c[0x0][0x8b0] ;  /* 0x00022c00ff867b82 */ /* 0x000ea20000000a00 */
[----:B-1----:R-:W-:Y:S01]  /*56a0*/  ULEA UR44, UR4, UR44, 0x18 ;  /* 0x0000002c042c7291 */ /* 0x002fe2000f8ec0ff */
[----:B------:R-:W1:Y:S06]  /*56b0*/  LDCU UR61, c[0x0][0xb20] ;  /* 0x00016400ff3d77ac */ /* 0x000e6c0008000800 */
[----:B------:R-:W1:Y:S01]  /*56c0*/  LDC.64 R132, c[0x0][0x8a8] ;  /* 0x00022a00ff847b82 */ /* 0x000e620000000a00 */
[----:B------:R-:W-:Y:S01]  /*56d0*/  VIADD R149, R140, UR44 ;  /* 0x0000002c8c957c36 */ /* 0x000fe20008000000 */
[----:B------:R-:W-:Y:S01]  /*56e0*/  UIADD3 UR4, UPT, UPT, UR44, 0x2200, URZ ;  /* 0x000022002c047890 */ /* 0x000fe2000fffe0ff */
[----:B------:R-:W3:Y:S01]  /*56f0*/  LDS R0, [UR44+0x170] ;  /* 0x0001702cff007984 */ /* 0x000ee20008000800 */
[----:B------:R-:W1:Y:S02]  /*5700*/  LDCU UR39, c[0x0][0xb30] ;  /* 0x00016600ff2777ac */ /* 0x000e640008000800 */
[----:B------:R-:W-:-:S02]  /*5710*/  IADD3 R150, PT, PT, -R150, 0x200, R149 ;  /* 0x0000020096967810 */ /* 0x000fc40007ffe195 */
[----:B------:R-:W-:Y:S01]  /*5720*/  IADD3 R149, PT, PT, -R148, 0x200, R149 ;  /* 0x0000020094957810 */ /* 0x000fe20007ffe195 */
[----:B------:R-:W-:Y:S01]  /*5730*/  IMAD.U32 R151, RZ, RZ, UR4 ;  /* 0x00000004ff977e24 */ /* 0x000fe2000f8e00ff */
[----:B------:R-:W1:Y:S01]  /*5740*/  LDCU.64 UR56, c[0x0][0x888] ;  /* 0x00011100ff3877ac */ /* 0x000e620008000a00 */
[----:B------:R-:W-:Y:S01]  /*5750*/  IMAD.IADD R148, R150, 0x1, -R148 ;  /* 0x0000000196947824 */ /* 0x000fe200078e0a94 */
[----:B------:R-:W1:Y:S01]  /*5760*/  LDCU.64 UR40, c[0x0][0xb28] ;  /* 0x00016500ff2877ac */ /* 0x000e620008000a00 */
[----:B------:R-:W1:Y:S01]  /*5770*/  LDCU.128 UR48, c[0x0][0xb10] ;  /* 0x00016200ff3077ac */ /* 0x000e620008000c00 */
[----:B------:R-:W1:Y:S01]  /*5780*/  LDCU UR52, c[0x0][0x374] ;  /* 0x00006e80ff3477ac */ /* 0x000e620008000800 */
[----:B------:R-:W-:Y:S01]  /*5790*/  UIADD3 UR58, UPT, UPT, UR44, 0x200, URZ ;  /* 0x000002002c3a7890 */ /* 0x000fe2000fffe0ff */
[----:B--234-:R-:W-:-:S11]  /*57a0*/  IMAD.IADD R69, R0, 0x1, R69 ;  /* 0x0000000100457824 */ /* 0x01cfd600078e0245 */
.L_x_119:
[----:B------:R-:W-:Y:S02]  /*57b0*/  LEA R3, R144, UR44, 0x3 ;  /* 0x0000002c90037c11 */ /* 0x000fe4000f8e18ff */
[----:B------:R-:W-:Y:S02]  /*57c0*/  SHF.L.U32 R0, R146, 0x1f, RZ ;  /* 0x0000001f92007819 */ /* 0x000fe400000006ff */
[----:B------:R-:W-:Y:S02]  /*57d0*/  LEA R4, R144, UR44, 0x4 ;  /* 0x0000002c90047c11 */ /* 0x000fe4000f8e20ff */
[----:B--2---:R-:W2:Y:S02]  /*57e0*/  SYNCS.PHASECHK.TRANS64.TRYWAIT P0, [R3+URZ+0xc0], R0 ;  /* 0x0000c000030075a7 */ /* 0x004ea400080011ff */
[----:B-12---:R-:W-:Y:S05]  /*57f0*/  @!P0 BRA `(.L_x_102) ;  /* 0x0000002c00988947 */ /* 0x006fea0003800000 */
.L_x_166:
        /* <DEDUP_REMOVED lines=11> */
[----:B------:R-:W-:Y:S01]  /*58b0*/  PLOP3.LUT P0, PT, PT, PT, UP1, 0x80, 0x8 ;  /* 0x000000000008781c */ /* 0x000fe20003f0f018 */
[----:B------:R-:W-:Y:S11]  /*58c0*/  UP2UR UR47, UPR, URZ, 0x2 ;  /* 0x00000002ff2f7883 */ /* 0x000ff60008000000 */
[----:B------:R-:W-:Y:S01]  /*58d0*/  @!UPT UIADD3 URZ, UPT, UPT, URZ, URZ, URZ ;  /* 0x000000fffffff290 */ /* 0x000fe2000fffe0ff */
[----:B--2---:R-:W-:Y:S02]  /*58e0*/  @P0 SHF.R.U32.HI R0, RZ, 0x10, R5 ;  /* 0x00000010ff000819 */ /* 0x004fe40000011605 */
        /* <DEDUP_REMOVED lines=12> */
[----:B-1----:R-:W-:Y:S02]  /*59b0*/  UIMAD.WIDE.U32 UR4, UR52, UR51, URZ ;  /* 0x00000033340472a5 */ /* 0x002fe4000f8e00ff */
[----:B------:R-:W-:Y:S02]  /*59c0*/  UIMAD.WIDE.U32 UR6, UR53, UR48, URZ ;  /* 0x00000030350672a5 */ /* 0x000fe4000f8e00ff */
[----:B------:R-:W-:Y:S02]  /*59d0*/  UISETP.NE.AND UP0, UPT, UR50, 0x1, UPT ;  /* 0x000000013200788c */ /* 0x000fe4000bf05270 */
[----:B------:R-:W-:Y:S02]  /*59e0*/  UIMAD.WIDE.U32 UR8, UR37, UR51, URZ ;  /* 0x00000033250872a5 */ /* 0x000fe4000f8e00ff */
[----:B------:R-:W-:Y:S02]  /*59f0*/  UIMAD.WIDE.U32 UR10, UR38, UR48, URZ ;  /* 0x00000030260a72a5 */ /* 0x000fe4000f8e00ff */
[----:B------:R-:W-:Y:S02]  /*5a00*/  UISETP.NE.AND UP1, UPT, UR43, 0x1, UPT ;  /* 0x000000012b00788c */ /* 0x000fe4000bf25270 */
[----:B------:R-:W-:Y:S01]  /*5a10*/  UISETP.NE.AND UP2, UPT, UR42, 0x1, UPT ;  /* 0x000000012a00788c */ /* 0x000fe2000bf45270 */
[----:B------:R-:W-:Y:S02]  /*5a20*/  UMOV UR4, UR5 ;  /* 0x0000000500047c82 */ /* 0x000fe40008000000 */
[----:B------:R-:W-:Y:S03]  /*5a30*/  USHF.R.U32.HI UR5, URZ, UR61, UR4 ;  /* 0x0000003dff057299 */ /* 0x000fe60008011604 */
[----:B------:R-:W-:Y:S02]  /*5a40*/  UMOV UR4, UR7 ;  /* 0x0000000700047c82 */ /* 0x000fe40008000000 */
[----:B------:R-:W-:Y:S02]  /*5a50*/  USHF.R.U32.HI UR7, URZ, UR49, UR4 ;  /* 0x00000031ff077299 */ /* 0x000fe40008011604 */
[----:B------:R-:W-:Y:S02]  /*5a60*/  USEL UR4, UR52, UR5, !UP0 ;  /* 0x0000000534047287 */ /* 0x000fe4000c000000 */
[----:B------:R-:W-:Y:S01]  /*5a70*/  USEL UR7, UR53, UR7, !UP1 ;  /* 0x0000000735077287 */ /* 0x000fe2000c800000 */
[----:B------:R-:W-:Y:S01]  /*5a80*/  UMOV UR5, UR9 ;  /* 0x0000000900057c82 */ /* 0x000fe20008000000 */
[----:B------:R-:W-:Y:S02]  /*5a90*/  UIMAD.WIDE.U32 UR8, UR4, UR40, URZ ;  /* 0x00000028040872a5 */ /* 0x000fe4000f8e00ff */
[----:B------:R-:W-:Y:S03]  /*5aa0*/  USHF.R.U32.HI UR6, URZ, UR61, UR5 ;  /* 0x0000003dff067299 */ /* 0x000fe60008011605 */
[----:B------:R-:W-:Y:S01]  /*5ab0*/  UMOV UR5, UR11 ;  /* 0x0000000b00057c82 */ /* 0x000fe20008000000 */
[----:B------:R-:W-:Y:S02]  /*5ac0*/  UIMAD.WIDE.U32 UR10, UR7, UR40, URZ ;  /* 0x00000028070a72a5 */ /* 0x000fe4000f8e00ff */
[----:B------:R-:W-:Y:S02]  /*5ad0*/  USHF.R.U32.HI UR12, URZ, UR49, UR5 ;  /* 0x00000031ff0c7299 */ /* 0x000fe40008011605 */
[----:B------:R-:W-:Y:S01]  /*5ae0*/  USEL UR6, UR37, UR6, !UP0 ;  /* 0x0000000625067287 */ /* 0x000fe2000c000000 */
[----:B------:R-:W-:Y:S02]  /*5af0*/  UMOV UR5, UR9 ;  /* 0x0000000900057c82 */ /* 0x000fe40008000000 */
[----:B------:R-:W-:Y:S01]  /*5b00*/  UMOV UR10, UR11 ;  /* 0x0000000b000a7c82 */ /* 0x000fe20008000000 */
[----:B------:R-:W-:Y:S02]  /*5b10*/  @UP2 USHF.R.U32.HI UR4, URZ, UR41, UR5 ;  /* 0x00000029ff042299 */ /* 0x000fe40008011605 */
[----:B------:R-:W-:Y:S02]  /*5b20*/  @UP2 USHF.R.U32.HI UR7, URZ, UR41, UR10 ;  /* 0x00000029ff072299 */ /* 0x000fe4000801160a */
[----:B------:R-:W-:Y:S02]  /*5b30*/  UIMAD UR4, UR42, UR4, URZ ;  /* 0x000000042a0472a4 */ /* 0x000fe4000f8e02ff */
[----:B------:R-:W-:Y:S02]  /*5b40*/  UIMAD.WIDE.U32 UR10, UR6, UR40, URZ ;  /* 0x00000028060a72a5 */ /* 0x000fe4000f8e00ff */
[----:B------:R-:W-:Y:S02]  /*5b50*/  USEL UR5, UR38, UR12, !UP1 ;  /* 0x0000000c26057287 */ /* 0x000fe4000c800000 */
[----:B------:R-:W-:Y:S02]  /*5b60*/  UIMAD UR8, UR42, UR7, URZ ;  /* 0x000000072a0872a4 */ /* 0x000fe4000f8e02ff */
[----:B------:R-:W-:Y:S03]  /*5b70*/  UISETP.GE.AND UP0, UPT, UR6, UR4, UPT ;  /* 0x000000040600728c */ /* 0x000fe6000bf06270 */
[----:B------:R-:W-:Y:S01]  /*5b80*/  UMOV UR4, UR11 ;  /* 0x0000000b00047c82 */ /* 0x000fe20008000000 */
[----:B------:R-:W-:Y:S02]  /*5b90*/  UISETP.GE.OR UP0, UPT, UR5, UR8, UP0 ;  /* 0x000000080500728c */ /* 0x000fe40008706670 */
[----:B------:R-:W-:Y:S02]  /*5ba0*/  USHF.R.U32.HI UR4, URZ, UR41, UR4 ;  /* 0x00000029ff047299 */ /* 0x000fe40008011604 */
[----:B------:R-:W-:Y:S02]  /*5bb0*/  UIMAD.WIDE.U32 UR8, UR5, UR40, URZ ;  /* 0x00000028050872a5 */ /* 0x000fe4000f8e00ff */
[----:B------:R-:W-:Y:S02]  /*5bc0*/  USEL UR11, UR6, UR4, !UP2 ;  /* 0x00000004060b7287 */ /* 0x000fe4000d000000 */
[----:B------:R-:W-:Y:S02]  /*5bd0*/  UIADD3 UR8, UPT, UPT, -UR5, URZ, URZ ;  /* 0x000000ff05087290 */ /* 0x000fe4000fffe1ff */
[----:B------:R-:W-:Y:S01]  /*5be0*/  UIADD3 UR10, UPT, UPT, -UR11, URZ, URZ ;  /* 0x000000ff0b0a7290 */ /* 0x000fe2000fffe1ff */
[----:B------:R-:W-:Y:S01]  /*5bf0*/  @!UP0 UMOV UR4, UR9 ;  /* 0x0000000900048c82 */ /* 0x000fe20008000000 */
[----:B------:R-:W-:Y:S02]  /*5c00*/  UIADD3 UR9, UPT, UPT, -UR6, URZ, URZ ;  /* 0x000000ff06097290 */ /* 0x000fe4000fffe1ff */
[----:B------:R-:W-:Y:S02]  /*5c10*/  @!UP0 USHF.R.U32.HI UR4, URZ, UR41, UR4 ;  /* 0x00000029ff048299 */ /* 0x000fe40008011604 */
[----:B------:R-:W-:Y:S02]  /*5c20*/  UIMAD UR10, UR42, UR10, UR6 ;  /* 0x0000000a2a0a72a4 */ /* 0x000fe4000f8e0206 */
[----:B------:R-:W-:Y:S04]  /*5c30*/  @!UP0 USEL UR4, UR5, UR4, !UP2 ;  /* 0x0000000405048287 */ /* 0x000fe8000d000000 */
[----:B------:R-:W-:Y:S02]  /*5c40*/  @!UP0 UIMAD UR10, UR7, UR10, UR4 ;  /* 0x0000000a070a82a4 */ /* 0x000fe4000f8e0204 */
[----:B------:R-:W-:Y:S02]  /*5c50*/  @!UP0 UIADD3 UR11, UPT, UPT, UR11, -UR4, URZ ;  /* 0x800000040b0b8290 */ /* 0x000fe4000fffe0ff */
[----:B------:R-:W-:Y:S02]  /*5c60*/  UIMAD UR7, UR43, UR8, UR38 ;  /* 0x000000082b0772a4 */ /* 0x000fe4000f8e0226 */
[----:B------:R-:W-:Y:S02]  /*5c70*/  @!UP0 UIMAD UR6, UR11, UR42, UR5 ;  /* 0x0000002a0b0682a4 */ /* 0x000fe4000f8e0205 */
[----:B------:R-:W-:Y:S01]  /*5c80*/  UIMAD UR4, UR50, UR9, UR37 ;  /* 0x00000009320472a4 */ /* 0x000fe2000f8e0225 */
[----:B------:R-:W-:Y:S02]  /*5c90*/  @!UP0 UMOV UR5, UR10 ;  /* 0x0000000a00058c82 */ /* 0x000fe40008000000 */
[----:B------:R-:W-:Y:S02]  /*5ca0*/  UIMAD UR38, UR5, UR43, UR7 ;  /* 0x0000002b052672a4 */ /* 0x000fe4000f8e0207 */
[----:B------:R-:W-:Y:S11]  /*5cb0*/  UIMAD UR37, UR6, UR50, UR4 ;  /* 0x00000032062572a4 */ /* 0x000ff6000f8e0204 */
[----:B------:R-:W-:Y:S01]  /*5cc0*/  @!UPT UIADD3 URZ, UPT, UPT, URZ, URZ, URZ ;  /* 0x000000fffffff290 */ /* 0x000fe2000fffe0ff */
.L_x_103:
[----:B-1----:R-:W-:Y:S01]  /*5cd0*/  UISETP.NE.AND UP0, UPT, UR39, 0x1, UPT ;  /* 0x000000012700788c */ /* 0x002fe2000bf05270 */
[----:B------:R-:W-:Y:S10]  /*5ce0*/  IADD3 R144, PT, PT, R144, 0x1, RZ ;  /* 0x0000000190907810 */ /* 0x000ff40007ffe0ff */
[----:B------:R-:W1:Y:S01]  /*5cf0*/  @!UP0 LDCU.128 UR12, c[0x0][0xb10] ;  /* 0x00016200ff0c87ac */ /* 0x000e620008000c00 */
[----:B------:R-:W3:Y:S01]  /*5d00*/  @!UP0 LDCU UR5, c[0x0][0xb0c] ;  /* 0x00016180ff0587ac */ /* 0x000ee20008000800 */
[----:B------:R-:W4:Y:S01]  /*5d10*/  @!UP0 LDCU UR10, c[0x0][0xb20] ;  /* 0x00016400ff0a87ac */ /* 0x000f220008000800 */
[----:B-1----:R-:W-:Y:S02]  /*5d20*/  UIMAD.WIDE.U32 UR8, UR38, UR12, URZ ;  /* 0x0000000c260872a5 */ /* 0x002fe4000f8e00ff */
[----:B------:R-:W-:Y:S02]  /*5d30*/  UIMAD.WIDE.U32 UR6, UR37, UR15, URZ ;  /* 0x0000000f250672a5 */ /* 0x000fe4000f8e00ff */
[----:B------:R-:W-:Y:S03]  /*5d40*/  @!UP0 UISETP.NE.AND UP1, UPT, UR14, 0x1, UPT ;  /* 0x000000010e00888c */ /* 0x000fe6000bf25270 */
[----:B------:R-:W-:Y:S01]  /*5d50*/  @!UP0 UMOV UR4, UR9 ;  /* 0x0000000900048c82 */ /* 0x000fe20008000000 */
[----:B---3--:R-:W-:Y:S02]  /*5d60*/  @!UP0 UISETP.NE.AND UP2, UPT, UR5, 0x1, UPT ;  /* 0x000000010500888c */ /* 0x008fe4000bf45270 */
[----:B------:R-:W-:Y:S01]  /*5d70*/  @!UP0 USHF.R.U32.HI UR4, URZ, UR13, UR4 ;  /* 0x0000000dff048299 */ /* 0x000fe20008011604 */
[----:B------:R-:W-:Y:S02]  /*5d80*/  @!UP0 UMOV UR6, UR7 ;  /* 0x0000000700068c82 */ /* 0x000fe40008000000 */
[----:B----4-:R-:W-:Y:S02]  /*5d90*/  @!UP0 USHF.R.U32.HI UR6, URZ, UR10, UR6 ;  /* 0x0000000aff068299 */ /* 0x010fe40008011606 */
[----:B------:R-:W-:Y:S02]  /*5da0*/  @!UP0 USEL UR7, UR38, UR4, !UP2 ;  /* 0x0000000426078287 */ /* 0x000fe4000d000000 */
[----:B------:R-:W-:Y:S04]  /*5db0*/  @!UP0 USEL UR6, UR37, UR6, !UP1 ;  /* 0x0000000625068287 */ /* 0x000fe8000c800000 */
[----:B------:R-:W-:Y:S02]  /*5dc0*/  @!UP0 UIADD3 UR4, UPT, UPT, -UR7, UR6, URZ ;  /* 0x0000000607048290 */ /* 0x000fe4000fffe1ff */
[----:B------:R-:W-:Y:S02]  /*5dd0*/  @!UP0 UIADD3 UR6, UPT, UPT, UR7, -UR6, URZ ;  /* 0x8000000607068290 */ /* 0x000fe4000fffe0ff */
[----:B------:R-:W-:Y:S02]  /*5de0*/  @!UP0 UIMAD UR38, UR4, UR5, UR38 ;  /* 0x00000005042682a4 */ /* 0x000fe4000f8e0226 */
[----:B------:R-:W-:Y:S02]  /*5df0*/  @!UP0 UIMAD UR37, UR6, UR14, UR37 ;  /* 0x0000000e062582a4 */ /* 0x000fe4000f8e0225 */
[----:B------:R-:W-:Y:S09]  /*5e00*/  ULOP3.LUT UP0, URZ, UR58, 0x1b0, URZ, 0xc0, !UPT ;  /* 0x000001b03aff7892 */ /* 0x000ff2000f80c0ff */
[----:B------:R-:W-:Y:S05]  /*5e10*/  BRA.U !UP0, `(.L_x_104) ;  /* 0x0000000108407547 */ /* 0x000fea000b800000 */
[----:B------:R-:W1:Y:S01]  /*5e20*/  LDCU.64 UR8, c[0x4][0x80] ;  /* 0x01001000ff0877ac */ /* 0x000e620008000a00 */
[----:B------:R-:W-:Y:S01]  /*5e30*/  MOV R3, 0x0 ;  /* 0x0000000000037802 */ /* 0x000fe20000000f00 */
[----:B------:R-:W-:Y:S02]  /*5e40*/  HFMA2 R12, -RZ, RZ, 0, 5.9604644775390625e-08 ;  /* 0x00000001ff0c7431 */ /* 0x000fe400000001ff */
[----:B------:R-:W-:Y:S02]  /*5e50*/  IMAD.MOV.U32 R8, RZ, RZ, 0x70 ;  /* 0x00000070ff087424 */ /* 0x000fe400078e00ff */
[----:B------:R-:W-:Y:S01]  /*5e60*/  IMAD.MOV.U32 R13, RZ, RZ, RZ ;  /* 0x000000ffff0d7224 */ /* 0x000fe200078e00ff */
[----:B------:R-:W3:Y:S01]  /*5e70*/  LDCU.64 UR6, c[0x4][0x88] ;  /* 0x01001100ff0677ac */ /* 0x000ee20008000a00 */
[----:B------:R-:W4:Y:S01]  /*5e80*/  LDC.64 R2, c[0x4][R3] ;  /* 0x0100000003027b82 */ /* 0x000f220000000a00 */
[----:B------:R-:W2:Y:S01]  /*5e90*/  LDCU.64 UR4, c[0x4][0x8] ;  /* 0x01000100ff0477ac */ /* 0x000ea20008000a00 */
[----:B-1----:R-:W-:Y:S01]  /*5ea0*/  MOV R5, UR9 ;  /* 0x0000000900057c02 */ /* 0x002fe20008000f00 */
[----:B------:R-:W-:Y:S01]  /*5eb0*/  IMAD.U32 R4, RZ, RZ, UR8 ;  /* 0x00000008ff047e24 */ /* 0x000fe2000f8e00ff */
[----:B---3--:R-:W-:Y:S01]  /*5ec0*/  MOV R7, UR7 ;  /* 0x0000000700077c02 */ /* 0x008fe20008000f00 */
[----:B------:R-:W-:Y:S01]  /*5ed0*/  IMAD.U32 R6, RZ, RZ, UR6 ;  /* 0x00000006ff067e24 */ /* 0x000fe2000f8e00ff */
[----:B--2---:R-:W-:Y:S01]  /*5ee0*/  MOV R11, UR5 ;  /* 0x00000005000b7c02 */ /* 0x004fe20008000f00 */
[----:B------:R-:W-:Y:S02]  /*5ef0*/  IMAD.U32 R10, RZ, RZ, UR4 ;  /* 0x00000004ff0a7e24 */ /* 0x000fe4000f8e00ff */
[----:B------:R-:W-:Y:S07]  /*5f00*/  LEPC R20, `(.L_x_104) ;  /* 0x000000001014794e */ /* 0x000fee0000000000 */
[----:B----45:R-:W-:Y:S05]  /*5f10*/  CALL.ABS.NOINC R2 ;  /* 0x0000000002007343 */ /* 0x030fea0003c00000 */
.L_x_104:
[----:B------:R-:W-:Y:S01]  /*5f20*/  LOP3.LUT P0, RZ, R151, 0x1b0, RZ, 0xc0, !PT ;  /* 0x000001b097ff7812 */ /* 0x000fe2000780c0ff */
[----:B------:R-:W-:Y:S11]  /*5f30*/  BSSY.RECONVERGENT B6, `(.L_x_105) ;  /* 0x0000013000067945 */ /* 0x000ff60003800200 */
[----:B------:R-:W-:Y:S01]  /*5f40*/  @!UPT UIADD3 URZ, UPT, UPT, URZ, URZ, URZ ;  /* 0x000000fffffff290 */ /* 0x000fe2000fffe0ff */
[----:B------:R-:W-:Y:S05]  /*5f50*/  @!P0 BRA `(.L_x_106) ;  /* 0x0000000000408947 */ /* 0x000fea0003800000 */
        /* <DEDUP_REMOVED lines=16> */
.L_x_106:
[----:B------:R-:W-:Y:S05]  /*6060*/  BSYNC.RECONVERGENT B6 ;  /* 0x0000000000067941 */ /* 0x000fea0003800200 */
.L_x_105:
[----:B------:R-:W-:Y:S01]  /*6070*/  ISETP.NE.U32.AND P3, PT, R138, RZ, PT ;  /* 0x000000ff8a00720c */ /* 0x000fe20003f65070 */
[----:B------:R-:W-:Y:S01]  /*6080*/  UISETP.NE.AND UP1, UPT, UR60, URZ, UPT ;  /* 0x000000ff3c00728c */ /* 0x000fe2000bf25270 */
[----:B------:R-:W-:Y:S02]  /*6090*/  ISETP.NE.U32.AND P4, PT, R134, RZ, PT ;  /* 0x000000ff8600720c */ /* 0x000fe40003f85070 */
[----:B------:R-:W-:Y:S02]  /*60a0*/  ISETP.NE.AND.EX P3, PT, R139, RZ, PT, P3 ;  /* 0x000000ff8b00720c */ /* 0x000fe40003f65330 */
[----:B------:R-:W-:Y:S02]  /*60b0*/  PLOP3.LUT P1, PT, PT, PT, PT, 0x8, 0x80 ;  /* 0x000000000080781c */ /* 0x000fe40003f2e170 */
[----:B------:R-:W-:Y:S02]  /*60c0*/  PLOP3.LUT P0, PT, PT, PT, UP1, 0x80, 0x8 ;  /* 0x000000000008781c */ /* 0x000fe40003f0f018 */
[----:B------:R-:W-:Y:S02]  /*60d0*/  ISETP.NE.AND.EX P4, PT, R135, RZ, PT, P4 ;  /* 0x000000ff8700720c */ /* 0x000fe40003f85340 */
[----:B------:R-:W1:Y:S09]  /*60e0*/  @UP1 LDCU.64 UR4, c[0x0][0x888] ;  /* 0x00011100ff0417ac */ /* 0x000e720008000a00 */
[----:B------:R-:W-:Y:S01]  /*60f0*/  @P0 PLOP3.LUT P1, PT, P3, PT, PT, 0x80, 0x8 ;  /* 0x000000000008081c */ /* 0x000fe20001f2f070 */
[----:B-1----:R-:W-:Y:S04]  /*6100*/  @UP1 UISETP.NE.U32.AND UP0, UPT, UR4, URZ, UPT ;  /* 0x000000ff0400128c */ /* 0x002fe8000bf05070 */
[----:B------:R-:W-:Y:S04]  /*6110*/  @UP1 UISETP.NE.AND.EX UP0, UPT, UR5, URZ, UPT, UP0 ;  /* 0x000000ff0500128c */ /* 0x000fe8000bf05300 */
[----:B------:R-:W-:Y:S01]  /*6120*/  @UP1 USEL UR4, URZ, 0xffffffff, UP0 ;  /* 0xffffffffff041887 */ /* 0x000fe20008000000 */
[----:B------:R-:W-:Y:S11]  /*6130*/  @!P3 BRA `(.L_x_107) ;  /* 0x000000000030b947 */ /* 0x000ff60003800000 */
[----:B------:R-:W-:Y:S01]  /*6140*/  ISETP.NE.U32.AND P2, PT, R136, RZ, PT ;  /* 0x000000ff8800720c */ /* 0x000fe20003f45070 */
[----:B------:R-:W1:Y:S01]  /*6150*/  LDCU.64 UR6, c[0x0][0x358] ;  /* 0x00006b00ff0677ac */ /* 0x000e620008000a00 */
[----:B------:R-:W-:Y:S02]  /*6160*/  IMAD.MOV.U32 R141, RZ, RZ, 0x1 ;  /* 0x00000001ff8d7424 */ /* 0x000fe400078e00ff */
[----:B------:R-:W-:Y:S11]  /*6170*/  ISETP.NE.AND.EX P2, PT, R137, RZ, PT, P2 ;  /* 0x000000ff8900720c */ /* 0x000ff60003f45320 */
[----:B------:R-:W-:Y:S02]  /*6180*/  @!UPT UIADD3 URZ, UPT, UPT, URZ, URZ, URZ ;  /* 0x000000fffffff290 */ /* 0x000fe4000fffe0ff */
[----:B------:R-:W3:Y:S01]  /*6190*/  @P2 LDC.64 R2, c[0x0][0x888] ;  /* 0x00022200ff022b82 */ /* 0x000ee20000000a00 */
[----:B--2---:R-:W-:Y:S04]  /*61a0*/  @P2 IMAD R0, R138, UR36, RZ ;  /* 0x000000248a002c24 */ /* 0x004fe8000f8e02ff */
[----:B---3--:R-:W-:Y:S04]  /*61b0*/  @P2 IMAD.WIDE R2, R0, 0x4, R2 ;  /* 0x0000000400022825 */ /* 0x008fe800078e0202 */
[----:B------:R-:W-:Y:S01]  /*61c0*/  HFMA2 R0, -RZ, RZ, 0, 5.9604644775390625e-08 ;  /* 0x00000001ff007431 */ /* 0x000fe200000001ff */
[----:B-1---5:R1:W5:Y:S04]  /*61d0*/  @P2 LDG.E R71, desc[UR6][R2.64] ;  /* 0x0000000602472981 */ /* 0x022368000c1e1900 */
[----:B------:R-:W-:Y:S01]  /*61e0*/  @!P2 PRMT R141, R0, 0x7610, R141 ;  /* 0x00007610008da816 */ /* 0x000fe2000000008d */
[----:B-1----:R-:W3:Y:S06]  /*61f0*/  @!P2 LDC R71, c[0x0][0x880] ;  /* 0x00022000ff47ab82 */ /* 0x002eec0000000800 */
.L_x_107:
[----:B------:R-:W-:Y:S05]  /*6200*/  @!P4 BRA `(.L_x_108) ;  /* 0x000000000024c947 */ /* 0x000fea0003800000 */
[----:B------:R-:W-:Y:S01]  /*6210*/  ISETP.NE.U32.AND P2, PT, R132, RZ, PT ;  /* 0x000000ff8400720c */ /* 0x000fe20003f45070 */
[----:B------:R-:W1:Y:S03]  /*6220*/  LDCU.64 UR6, c[0x0][0x358] ;  /* 0x00006b00ff0677ac */ /* 0x000e660008000a00 */
[----:B------:R-:W-:Y:S11]  /*6230*/  ISETP.NE.AND.EX P2, PT, R133, RZ, PT, P2 ;  /* 0x000000ff8500720c */ /* 0x000ff60003f45320 */
[----:B------:R-:W-:Y:S02]  /*6240*/  @!UPT UIADD3 URZ, UPT, UPT, URZ, URZ, URZ ;  /* 0x000000fffffff290 */ /* 0x000fe4000fffe0ff */
[----:B------:R-:W4:Y:S01]  /*6250*/  @P2 LDC.64 R2, c[0x0][0x8a8] ;  /* 0x00022a00ff022b82 */ /* 0x000f220000000a00 */
[----:B--2---:R-:W-:Y:S04]  /*6260*/  @P2 IMAD R0, R134, UR36, RZ ;  /* 0x0000002486002c24 */ /* 0x004fe8000f8e02ff */
[----:B----4-:R-:W-:Y:S05]  /*6270*/  @P2 IMAD.WIDE R2, R0, 0x4, R2 ;  /* 0x0000000400022825 */ /* 0x010fea00078e0202 */
[----:B-1---5:R1:W5:Y:S02]  /*6280*/  @P2 LDG.E R70, desc[UR6][R2.64] ;  /* 0x0000000602462981 */ /* 0x022364000c1e1900 */
[----:B-1----:R-:W4:Y:S02]  /*6290*/  @!P2 LDC R70, c[0x0][0x8a0] ;  /* 0x00022800ff46ab82 */ /* 0x002f240000000800 */
.L_x_108:
[----:B---3-5:R-:W-:Y:S01]  /*62a0*/  @P0 FSETP.NEU.AND P4, PT, R71, RZ, PT ;  /* 0x000000ff4700020b */ /* 0x028fe20003f8d000 */
[----:B--2---:R-:W-:Y:S01]  /*62b0*/  IMAD.U32 R0, RZ, RZ, UR4 ;  /* 0x00000004ff007e24 */ /* 0x004fe2000f8e00ff */
[----:B------:R-:W-:Y:S01]  /*62c0*/  @P0 LOP3.LUT P2, RZ, R141, 0xff, RZ, 0xc0, !PT ;  /* 0x000000ff8dff0812 */ /* 0x000fe2000784c0ff */
[----:B------:R-:W-:Y:S01]  /*62d0*/  BSSY B1, `(.L_x_109) ;  /* 0x000003e000017945 */ /* 0x000fe20003800000 */
[----:B------:R-:W-:Y:S02]  /*62e0*/  @P0 SEL R2, RZ, 0xffffffff, P4 ;  /* 0xffffffffff020807 */ /* 0x000fe40002000000 */
[----:B------:R-:W-:Y:S02]  /*62f0*/  CS2R R18, SRZ ;  /* 0x0000000000127805 */ /* 0x000fe4000001ff00 */
[----:B------:R-:W-:Y:S02]  /*6300*/  LEA R143, R68, UR44, 0x3 ;  /* 0x0000002c448f7c11 */ /* 0x000fe4000f8e18ff */
[----:B------:R-:W-:Y:S02]  /*6310*/  CS2R R16, SRZ ;  /* 0x0000000000107805 */ /* 0x000fe4000001ff00 */
[----:B------:R-:W-:Y:S02]  /*6320*/  @P1 SEL R2, R0, R2, !P2 ;  /* 0x0000000200021207 */ /* 0x000fe40005000000 */
[----:B------:R-:W-:Y:S02]  /*6330*/  CS2R R26, SRZ ;  /* 0x00000000001a7805 */ /* 0x000fe4000001ff00 */
[----:B------:R-:W-:Y:S02]  /*6340*/  SHF.L.U32 R4, R147, 0x1f, RZ ;  /* 0x0000001f93047819 */ /* 0x000fe400000006ff */
[----:B------:R-:W-:Y:S02]  /*6350*/  CS2R R24, SRZ ;  /* 0x0000000000187805 */ /* 0x000fe4000001ff00 */
[----:B------:R-:W-:Y:S02]  /*6360*/  @P0 LOP3.LUT R2, R2, 0x1, RZ, 0xc0, !PT ;  /* 0x0000000102020812 */ /* 0x000fe400078ec0ff */
[----:B------:R-:W-:Y:S02]  /*6370*/  CS2R R30, SRZ ;  /* 0x00000000001e7805 */ /* 0x000fe4000001ff00 */
[----:B------:R-:W-:Y:S02]  /*6380*/  PLOP3.LUT P5, PT, PT, PT, PT, 0x8, 0x80 ;  /* 0x000000000080781c */ /* 0x000fe40003fae170 */
[----:B------:R-:W-:Y:S02]  /*6390*/  CS2R R28, SRZ ;  /* 0x00000000001c7805 */ /* 0x000fe4000001ff00 */
[----:B------:R-:W-:Y:S01]  /*63a0*/  ISETP.NE.U32.OR P1, PT, R2, 0x1, !P0 ;  /* 0x000000010200780c */ /* 0x000fe20004725470 */
[----:B------:R-:W-:Y:S01]  /*63b0*/  IMAD R2, R68, 0x40, R69 ;  /* 0x0000004044027824 */ /* 0x000fe200078e0245 */
[----:B------:R-:W-:Y:S02]  /*63c0*/  CS2R R34, SRZ ;  /* 0x0000000000227805 */ /* 0x000fe4000001ff00 */
[----:B------:R-:W-:Y:S09]  /*63d0*/  CS2R R32, SRZ ;  /* 0x0000000000207805 */ /* 0x000ff2000001ff00 */
[----:B------:R-:W-:Y:S04]  /*63e0*/  @P1 SHF.L.U32 R0, R145, 0x1f, RZ ;  /* 0x0000001f91001819 */ /* 0x000fe800000006ff */
[----:B------:R-:W1:Y:S01]  /*63f0*/  @P1 SYNCS.PHASECHK.TRANS64.TRYWAIT P0, [UR44+0xa0], R0 ;  /* 0x0000a000ff0015a7 */ /* 0x000e62000800112c */
[----:B------:R2:W3:Y:S01]  /*6400*/  SYNCS.PHASECHK.TRANS64.TRYWAIT P4, [R143+URZ+0xe0], R4 ;  /* 0x0000e0048f0075a7 */ /* 0x0004e200080811ff */
[----:B-1----:R-:W-:Y:S01]  /*6410*/  @P1 PLOP3.LUT P5, PT, P0, PT, PT, 0x8, 0x80 ;  /* 0x000000000080181c */ /* 0x002fe200007ae170 */
[----:B------:R-:W-:Y:S01]  /*6420*/  @!UPT UIADD3 URZ, UPT, UPT, URZ, URZ, URZ ;  /* 0x000000fffffff290 */ /* 0x000fe2000fffe0ff */
[----:B--23--:R-:W-:Y:S11]  /*6430*/  @!P1 BRA `(.L_x_110) ;  /* 0x00000000009c9947 */ /* 0x00cff60003800000 */
[----:B------:R-:W-:Y:S01]  /*6440*/  ISETP.NE.U32.AND P0, PT, RZ, UR56, PT ;  /* 0x00000038ff007c0c */ /* 0x000fe2000bf05070 */
[----:B------:R-:W-:Y:S01]  /*6450*/  BSSY B0, `(.L_x_111) ;  /* 0x0000016000007945 */ /* 0x000fe20003800000 */
[----:B------:R-:W-:Y:S02]  /*6460*/  FSETP.NEU.AND P2, PT, R71, RZ, PT ;  /* 0x000000ff4700720b */ /* 0x000fe40003f4d000 */
[----:B------:R-:W-:Y:S02]  /*6470*/  CS2R R34, SRZ ;  /* 0x0000000000227805 */ /* 0x000fe4000001ff00 */
[----:B------:R-:W-:Y:S02]  /*6480*/  ISETP.NE.AND.EX P0, PT, RZ, UR57, PT, P0 ;  /* 0x00000039ff007c0c */ /* 0x000fe4000bf05300 */
[----:B------:R-:W-:Y:S02]  /*6490*/  CS2R R32, SRZ ;  /* 0x0000000000207805 */ /* 0x000fe4000001ff00 */
[----:B------:R-:W-:Y:S02]  /*64a0*/  LOP3.LUT P1, RZ, R141, 0xff, RZ, 0xc0, !PT ;  /* 0x000000ff8dff7812 */ /* 0x000fe4000782c0ff */
[----:B------:R-:W-:Y:S02]  /*64b0*/  CS2R R30, SRZ ;  /* 0x00000000001e7805 */ /* 0x000fe4000001ff00 */
[----:B------:R-:W-:Y:S02]  /*64c0*/  SEL R0, RZ, 0xffffffff, P2 ;  /* 0xffffffffff007807 */ /* 0x000fe40001000000 */
[----:B------:R-:W-:Y:S02]  /*64d0*/  CS2R R28, SRZ ;  /* 0x00000000001c7805 */ /* 0x000fe4000001ff00 */
[----:B------:R-:W-:Y:S02]  /*64e0*/  SEL R3, RZ, 0xffffffff, P0 ;  /* 0xffffffffff037807 */ /* 0x000fe40000000000 */
[----:B------:R-:W-:Y:S02]  /*64f0*/  CS2R R26, SRZ ;  /* 0x00000000001a7805 */ /* 0x000fe4000001ff00 */
[----:B------:R-:W-:Y:S02]  /*6500*/  CS2R R24, SRZ ;  /* 0x0000000000187805 */ /* 0x000fe4000001ff00 */
[----:B------:R-:W-:Y:S02]  /*6510*/  CS2R R18, SRZ ;  /* 0x0000000000127805 */ /* 0x000fe4000001ff00 */
[----:B------:R-:W-:Y:S02]  /*6520*/  @P3 SEL R0, R3, R0, !P1 ;  /* 0x0000000003003207 */ /* 0x000fe40004800000 */
[----:B------:R-:W-:Y:S02]  /*6530*/  CS2R R16, SRZ ;  /* 0x0000000000107805 */ /* 0x000fe4000001ff00 */
[----:B------:R-:W-:Y:S04]  /*6540*/  LOP3.LUT R0, R0, 0x1, RZ, 0xc0, !PT ;  /* 0x0000000100007812 */ /* 0x000fe800078ec0ff */
[----:B------:R-:W-:Y:S01]  /*6550*/  ISETP.NE.U32.AND P0, PT, R0, 0x1, PT ;  /* 0x000000010000780c */ /* 0x000fe20003f05070 */
[----:B------:R-:W-:Y:S01]  /*6560*/  @!UPT UIADD3 URZ, UPT, UPT, URZ, URZ, URZ ;  /* 0x000000fffffff290 */ /* 0x000fe2000fffe0ff */
[----:B------:R-:W-:Y:S11]  /*6570*/  @!P5 BRA `(.L_x_112) ;  /* 0x00000000000cd947 */ /* 0x000ff60003800000 */
[----:B------:R-:W-:Y:S04]  /*6580*/  SHF.L.U32 R3, R145, 0x1f, RZ ;  /* 0x0000001f91037819 */ /* 0x000fe800000006ff */
[----:B------:R-:W1:Y:S02]  /*6590*/  SYNCS.PHASECHK.TRANS64.TRYWAIT P1, [UR44+0xa0], R3 ;  /* 0x0000a003ff0075a7 */ /* 0x000e64000802112c */
[----:B-1----:R-:W-:Y:S05]  /*65a0*/  @!P1 BRA `(.L_x_113) ;  /* 0x0000002000409947 */ /* 0x002fea0003800000 */
.L_x_112:
[----:B------:R-:W-:Y:S05]  /*65b0*/  BSYNC B0 ;  /* 0x0000000000007941 */ /* 0x000fea0003800000 */
.L_x_111:
[----:B------:R2:W3:Y:S01]  /*65c0*/  @P0 LDS.128 R32, [R140+UR44+0x200] ;  /* 0x0002002c8c200984 */ /* 0x0004e20008000c00 */
[----:B------:R-:W5:Y:S01]  /*65d0*/  S2UR UR5, SR_CgaCtaId ;  /* 0x00000000000579c3 */ /* 0x000f620000008800 */
[----:B------:R-:W-:Y:S01]  /*65e0*/  UIADD3 UR4, UPT, UPT, UR44, 0xa8, URZ ;  /* 0x000000a82c047890 */ /* 0x000fe2000fffe0ff */
[----:B------:R-:W-:Y:S01]  /*65f0*/  LOP3.LUT R145, R145, 0x1, RZ, 0x3c, !PT ;  /* 0x0000000191917812 */ /* 0x000fe200078e3cff */
[----:B------:R2:W1:Y:S04]  /*6600*/  @P0 LDS.128 R28, [R150+0x10] ;  /* 0x00001000961c0984 */ /* 0x0004680000000c00 */
[----:B------:R2:W1:Y:S04]  /*6610*/  @P0 LDS.128 R24, [R149+0x20] ;  /* 0x0000200095180984 */ /* 0x0004680000000c00 */
[----:B------:R2:W1:Y:S01]  /*6620*/  @P0 LDS.128 R16, [R148+0x30] ;  /* 0x0000300094100984 */ /* 0x0004620000000c00 */
[----:B------:R-:W-:Y:S01]  /*6630*/  @!PT LDS RZ, [RZ] ;  /* 0x00000000fffff984 */ /* 0x000fe20000000800 */
[----:B------:R-:W-:Y:S01]  /*6640*/  @!PT LDS RZ, [RZ] ;  /* 0x00000000fffff984 */ /* 0x000fe20000000800 */
[----:B------:R-:W-:Y:S01]  /*6650*/  @!PT LDS RZ, [RZ] ;  /* 0x00000000fffff984 */ /* 0x000fe20000000800 */
[----:B------:R-:W-:Y:S01]  /*6660*/  @!PT LDS RZ, [RZ] ;  /* 0x00000000fffff984 */ /* 0x000fe20000000800 */
[----:B------:R4:W-:Y:S06]  /*6670*/  MEMBAR.ALL.CTA ;  /* 0x0000000000007992 */ /* 0x0009ec0000008000 */
[----:B----4-:R-:W4:Y:S01]  /*6680*/  FENCE.VIEW.ASYNC.S ;  /* 0x00000000000073c6 */ /* 0x010f220000000000 */
[----:B-----5:R-:W-:Y:S09]  /*6690*/  UPRMT UR4, UR5, 0x654, UR4 ;  /* 0x0000065405047896 */ /* 0x020ff20008000004 */
[----:B----4-:R-:W-:Y:S03]  /*66a0*/  SYNCS.ARRIVE.TRANS64.RED.A1T0 RZ, [UR4], RZ ;  /* 0x000000ffffff79a7 */ /* 0x010fe60008100404 */
.L_x_110:
[----:B------:R-:W-:Y:S05]  /*66b0*/  BSYNC B1 ;  /* 0x0000000000017941 */ /* 0x000fea0003800000 */
.L_x_109:
[----:B-1----:R-:W-:Y:S04]  /*66c0*/  SHF.R.U32.HI R0, RZ, 0x15, R2 ;  /* 0x00000015ff007819 */ /* 0x002fe80000011602 */
[----:B------:R-:W-:Y:S01]  /*66d0*/  LOP3.LUT P0, RZ, R0, 0x3, R142, 0x48, !PT ;  /* 0x0000000300ff7812 */ /* 0x000fe2000780488e */
[----:B------:R-:W-:Y:S01]  /*66e0*/  @!UPT UIADD3 URZ, UPT, UPT, URZ, URZ, URZ ;  /* 0x000000fffffff290 */ /* 0x000fe2000fffe0ff */
[----:B------:R-:W-:Y:S11]  /*66f0*/  @P4 BRA `(.L_x_114) ;  /* 0x0000000000084947 */ /* 0x000ff60003800000 */
[----:B------:R-:W1:Y:S02]  /*6700*/  SYNCS.PHASECHK.TRANS64.TRYWAIT P1, [R143+URZ+0xe0], R4 ;  /* 0x0000e0048f0075a7 */ /* 0x000e6400080211ff */
[----:B-1----:R-:W-:Y:S05]  /*6710*/  @!P1 BRA `(.L_x_115) ;  /* 0x0000001c00fc9947 */ /* 0x002fea0003800000 */
.L_x_114:
[----:B------:R-:W-:Y:S05]  /*6720*/  @!P0 BRA `(.L_x_116) ;  /* 0x0000000000408947 */ /* 0x000fea0003800000 */
[----:B------:R-:W1:Y:S01]  /*6730*/  LDCU.64 UR8, c[0x4][0x70] ;  /* 0x01000e00ff0877ac */ /* 0x000e620008000a00 */
[----:B------:R-:W-:Y:S01]  /*6740*/  MOV R15, 0x0 ;  /* 0x00000000000f7802 */ /* 0x000fe20000000f00 */
[----:B------:R-:W-:Y:S02]  /*6750*/  HFMA2 R12, -RZ, RZ, 0, 5.9604644775390625e-08 ;  /* 0x00000001ff0c7431 */ /* 0x000fe400000001ff */
[----:B------:R-:W-:Y:S02]  /*6760*/  IMAD.MOV.U32 R8, RZ, RZ, 0x192 ;  /* 0x00000192ff087424 */ /* 0x000fe400078e00ff */
[----:B------:R-:W-:Y:S01]  /*6770*/  IMAD.MOV.U32 R13, RZ, RZ, RZ ;  /* 0x000000ffff0d7224 */ /* 0x000fe200078e00ff */
[----:B------:R-:W5:Y:S01]  /*6780*/  LDCU.64 UR6, c[0x4][0x78] ;  /* 0x01000f00ff0677ac */ /* 0x000f620008000a00 */
[----:B------:R-:W2:Y:S01]  /*6790*/  LDC.64 R14, c[0x4][R15] ;  /* 0x010000000f0e7b82 */ /* 0x000ea20000000a00 */
[----:B------:R-:W3:Y:S01]  /*67a0*/  LDCU.64 UR4, c[0x4][0x10] ;  /* 0x01000200ff0477ac */ /* 0x000ee20008000a00 */
[----:B-1----:R-:W-:Y:S01]  /*67b0*/  MOV R5, UR9 ;  /* 0x0000000900057c02 */ /* 0x002fe20008000f00 */
[----:B------:R-:W-:Y:S01]  /*67c0*/  IMAD.U32 R4, RZ, RZ, UR8 ;  /* 0x00000008ff047e24 */ /* 0x000fe2000f8e00ff */
[----:B-----5:R-:W-:Y:S01]  /*67d0*/  MOV R7, UR7 ;  /* 0x0000000700077c02 */ /* 0x020fe20008000f00 */
[----:B------:R-:W-:Y:S01]  /*67e0*/  IMAD.U32 R6, RZ, RZ, UR6 ;  /* 0x00000006ff067e24 */ /* 0x000fe2000f8e00ff */
[----:B---3--:R-:W-:Y:S01]  /*67f0*/  MOV R11, UR5 ;  /* 0x00000005000b7c02 */ /* 0x008fe20008000f00 */
[----:B------:R-:W-:Y:S02]  /*6800*/  IMAD.U32 R10, RZ, RZ, UR4 ;  /* 0x00000004ff0a7e24 */ /* 0x000fe4000f8e00ff */
[----:B------:R-:W-:Y:S07]  /*6810*/  LEPC R20, `(.L_x_116) ;  /* 0x000000001014794e */ /* 0x000fee0000000000 */
[----:B--2-4-:R-:W-:Y:S05]  /*6820*/  CALL.ABS.NOINC R14 ;  /* 0x000000000e007343 */ /* 0x014fea0003c00000 */
.L_x_116:
[----:B------:R-:W-:Y:S01]  /*6830*/  LOP3.LUT P0, RZ, R131, 0x60, RZ, 0xc0, !PT ;  /* 0x0000006083ff7812 */ /* 0x000fe2000780c0ff */
[----:B------:R-:W-:Y:S05]  /*6840*/  WARPSYNC.ALL ;  /* 0x0000000000007948 */ /* 0x000fea0003800000 */
[----:B------:R-:W-:Y:S01]  /*6850*/  R2UR UR4, R2 ;  /* 0x00000000020472ca */ /* 0x000fe200000e0000 */
[----:B------:R-:W-:Y:S01]  /*6860*/  BSSY.RECONVERGENT B0, `(.L_x_117) ;  /* 0x000011f000007945 */ /* 0x000fe20003800200 */
[----:B---3--:R-:W-:Y:S02]  /*6870*/  F2FP.F16.E5M2.UNPACK_B R2, R32 ;  /* 0x00000020ff02723e */ /* 0x008fe400020004ff */
[-C--:B------:R-:W-:Y:S02]  /*6880*/  F2FP.F16.E5M2.UNPACK_B R21, R33.reuse ;  /* 0x00000021ff15723e */ /* 0x080fe400020004ff */
[----:B------:R-:W-:Y:S01]  /*6890*/  F2FP.F16.E5M2.UNPACK_B R12, R28 ;  /* 0x0000001cff0c723e */ /* 0x000fe200020004ff */
[----:B------:R-:W-:Y:S01]  /*68a0*/  HADD2.F32 R0, -RZ, R2.H0_H0 ;  /* 0x20000002ff007230 */ /* 0x000fe20000004100 */
[----:B------:R-:W-:Y:S01]  /*68b0*/  F2FP.F16.E5M2.UNPACK_B R32, R32.H1 ;  /* 0x00000020ff20723e */ /* 0x000fe200030004ff */
[--C-:B------:R-:W-:Y:S01]  /*68c0*/  HADD2.F32 R73, -RZ, R21.reuse.H0_H0 ;  /* 0x20000015ff497230 */ /* 0x100fe20000004100 */
[----:B------:R-:W-:Y:S01]  /*68d0*/  F2FP.F16.E5M2.UNPACK_B R33, R33.H1 ;  /* 0x00000021ff21723e */ /* 0x000fe200030004ff */
[----:B------:R-:W-:Y:S01]  /*68e0*/  HADD2.F32 R74, -RZ, R21.H1_H1 ;  /* 0x30000015ff4a7230 */ /* 0x000fe20000004100 */
[-C--:B------:R-:W-:Y:S01]  /*68f0*/  F2FP.F16.E5M2.UNPACK_B R20, R34.reuse ;  /* 0x00000022ff14723e */ /* 0x080fe200020004ff */
[--C-:B------:R-:W-:Y:S01]  /*6900*/  HADD2.F32 R3, -RZ, R32.reuse.H0_H0 ;  /* 0x20000020ff037230 */ /* 0x100fe20000004100 */
[----:B------:R-:W-:Y:S01]  /*6910*/  F2FP.F16.E5M2.UNPACK_B R15, R34.H1 ;  /* 0x00000022ff0f723e */ /* 0x000fe200030004ff */
[----:B------:R-:W-:Y:S01]  /*6920*/  HADD2.F32 R72, -RZ, R32.H1_H1 ;  /* 0x30000020ff487230 */ /* 0x000fe20000004100 */
[-C--:B------:R-:W-:Y:S01]  /*6930*/  F2FP.F16.E5M2.UNPACK_B R14, R35.reuse ;  /* 0x00000023ff0e723e */ /* 0x080fe200020004ff */
[--C-:B------:R-:W-:Y:S01]  /*6940*/  HADD2.F32 R75, -RZ, R33.reuse.H0_H0 ;  /* 0x20000021ff4b7230 */ /* 0x100fe20000004100 */
[----:B------:R-:W-:Y:S01]  /*6950*/  F2FP.F16.E5M2.UNPACK_B R13, R35.H1 ;  /* 0x00000023ff0d723e */ /* 0x000fe200030004ff */
[----:B------:R-:W-:Y:S01]  /*6960*/  HADD2.F32 R76, -RZ, R33.H1_H1 ;  /* 0x30000021ff4c7230 */ /* 0x000fe20000004100 */
[----:B------:R-:W-:Y:S01]  /*6970*/  F2FP.F16.E5M2.UNPACK_B R28, R28.H1 ;  /* 0x0000001cff1c723e */ /* 0x000fe200030004ff */
[--C-:B------:R-:W-:Y:S01]  /*6980*/  HADD2.F32 R77, -RZ, R20.reuse.H0_H0 ;  /* 0x20000014ff4d7230 */ /* 0x100fe20000004100 */
[-C--:B------:R-:W-:Y:S01]  /*6990*/  F2FP.F16.E5M2.UNPACK_B R11, R29.reuse ;  /* 0x0000001dff0b723e */ /* 0x080fe200020004ff */
        /* <DEDUP_REMOVED lines=43> */
[----:B------:R-:W-:Y:S01]  /*6c50*/  IADD3 R143, PT, PT, R143, 0x100, RZ ;  /* 0x000001008f8f7810 */ /* 0x000fe20007ffe0ff */
[----:B------:R-:W-:Y:S01]  /*6c60*/  HADD2.F32 R100, -RZ, R6.H1_H1 ;  /* 0x30000006ff647230 */ /* 0x000fe20000004100 */
[----:B------:R-:W-:Y:S01]  /*6c70*/  IADD3 R68, PT, PT, R68, 0x1, RZ ;  /* 0x0000000144447810 */ /* 0x000fe20007ffe0ff */
[--C-:B------:R-:W-:Y:S01]  /*6c80*/  HADD2.F32 R101, -RZ, R5.reuse.H0_H0 ;  /* 0x20000005ff657230 */ /* 0x100fe20000004100 */
[----:B------:R-:W-:Y:S01]  /*6c90*/  LOP3.LUT R143, R143, 0xfefffff8, RZ, 0xc0, !PT ;  /* 0xfefffff88f8f7812 */ /* 0x000fe200078ec0ff */
[----:B------:R-:W-:Y:S02]  /*6ca0*/  HADD2.F32 R102, -RZ, R5.H1_H1 ;  /* 0x30000005ff667230 */ /* 0x000fe40000004100 */
[--C-:B------:R-:W-:Y:S02]  /*6cb0*/  HADD2.F32 R103, -RZ, R4.reuse.H0_H0 ;  /* 0x20000004ff677230 */ /* 0x100fe40000004100 */
[----:B------:R-:W-:Y:S02]  /*6cc0*/  HADD2.F32 R104, -RZ, R4.H1_H1 ;  /* 0x30000004ff687230 */ /* 0x000fe40000004100 */
[----:B------:R-:W1:Y:S01]  /*6cd0*/  LDTM.x64 R4, tmem[UR4] ;  /* 0x00000004000479ee */ /* 0x000e620008340000 */
[----:B------:R-:W-:Y:S01]  /*6ce0*/  NOP ;  /* 0x0000000000007918 */ /* 0x000fe20000000000 */
[----:B-1----:R1:W-:Y:S01]  /*6cf0*/  SYNCS.ARRIVE.TRANS64.RED.A1T0 RZ, [R143+URZ], RZ ;  /* 0x000000ff8fff79a7 */ /* 0x0023e200081004ff */
[----:B------:R-:W-:Y:S02]  /*6d00*/  HADD2.F32 R2, -RZ, R2.H1_H1 ;  /* 0x30000002ff027230 */ /* 0x000fe40000004100 */
[--C-:B------:R-:W-:Y:S02]  /*6d10*/  HADD2.F32 R105, -RZ, R106.reuse.H0_H0 ;  /* 0x2000006aff697230 */ /* 0x100fe40000004100 */
        /* <DEDUP_REMOVED lines=9> */
[C---:B----4-:R-:W-:Y:S01]  /*6db0*/  FMUL R4, R70.reuse, R4 ;  /* 0x0000000446047220 */ /* 0x050fe20000400000 */
[C---:B------:R-:W-:Y:S01]  /*6dc0*/  FMUL R5, R70.reuse, R5 ;  /* 0x0000000546057220 */ /* 0x040fe20000400000 */
[C---:B------:R-:W-:Y:S01]  /*6dd0*/  FMUL R8, R70.reuse, R8 ;  /* 0x0000000846087220 */ /* 0x040fe20000400000 */
[C---:B------:R-:W-:Y:S01]  /*6de0*/  FMUL R9, R70.reuse, R9 ;  /* 0x0000000946097220 */ /* 0x040fe20000400000 */
[C---:B------:R-:W-:Y:S01]  /*6df0*/  FFMA R4, R71.reuse, R0, R4 ;  /* 0x0000000047047223 */ /* 0x040fe20000000004 */
[C---:B------:R-:W-:Y:S01]  /*6e00*/  FFMA R5, R71.reuse, R2, R5 ;  /* 0x0000000247057223 */ /* 0x040fe20000000005 */
[C---:B------:R-:W-:Y:S01]  /*6e10*/  FMUL R12, R70.reuse, R12 ;  /* 0x0000000c460c7220 */ /* 0x040fe20000400000 */
[C---:B------:R-:W-:Y:S01]  /*6e20*/  FMUL R13, R70.reuse, R13 ;  /* 0x0000000d460d7220 */ /* 0x040fe20000400000 */
[C---:B------:R-:W-:Y:S01]  /*6e30*/  FMUL R0, R70.reuse, R16 ;  /* 0x0000001046007220 */ /* 0x040fe20000400000 */
[C---:B------:R-:W-:Y:S01]  /*6e40*/  FMUL R2, R70.reuse, R17 ;  /* 0x0000001146027220 */ /* 0x040fe20000400000 */
[C---:B------:R-:W-:Y:S01]  /*6e50*/  FMUL R17, R70.reuse, R24 ;  /* 0x0000001846117220 */ /* 0x040fe20000400000 */
[--C-:B------:R-:W-:Y:S02]  /*6e60*/  HADD2.F32 R125, -RZ, R126.reuse.H0_H0 ;  /* 0x2000007eff7d7230 */ /* 0x100fe40000004100 */
[C---:B------:R-:W-:Y:S01]  /*6e70*/  FMUL R6, R70.reuse, R6 ;  /* 0x0000000646067220 */ /* 0x040fe20000400000 */
[----:B------:R-:W-:Y:S02]  /*6e80*/  HADD2.F32 R126, -RZ, R126.H1_H1 ;  /* 0x3000007eff7e7230 */ /* 0x000fe40000004100 */
[C---:B------:R-:W-:Y:S01]  /*6e90*/  FMUL R7, R70.reuse, R7 ;  /* 0x0000000746077220 */ /* 0x040fe20000400000 */
[C---:B------:R-:W-:Y:S01]  /*6ea0*/  FMUL R10, R70.reuse, R10 ;  /* 0x0000000a460a7220 */ /* 0x040fe20000400000 */
[C---:B------:R-:W-:Y:S01]  /*6eb0*/  FFMA R6, R71.reuse, R3, R6 ;  /* 0x0000000347067223 */ /* 0x040fe20000000006 */
[C---:B------:R-:W-:Y:S01]  /*6ec0*/  FMUL R11, R70.reuse, R11 ;  /* 0x0000000b460b7220 */ /* 0x040fe20000400000 */
[C---:B------:R-:W-:Y:S01]  /*6ed0*/  FFMA R7, R71.reuse, R72, R7 ;  /* 0x0000004847077223 */ /* 0x040fe20000000007 */
[C---:B------:R-:W-:Y:S01]  /*6ee0*/  FFMA R8, R71.reuse, R73, R8 ;  /* 0x0000004947087223 */ /* 0x040fe20000000008 */
[C---:B------:R-:W-:Y:S01]  /*6ef0*/  FFMA R9, R71.reuse, R74, R9 ;  /* 0x0000004a47097223 */ /* 0x040fe20000000009 */
[C---:B------:R-:W-:Y:S01]  /*6f00*/  FFMA R10, R71.reuse, R75, R10 ;  /* 0x0000004b470a7223 */ /* 0x040fe2000000000a */
[C---:B------:R-:W-:Y:S01]  /*6f10*/  FFMA R11, R71.reuse, R76, R11 ;  /* 0x0000004c470b7223 */ /* 0x040fe2000000000b */
[C---:B------:R-:W-:Y:S01]  /*6f20*/  FFMA R12, R71.reuse, R77, R12 ;  /* 0x0000004d470c7223 */ /* 0x040fe2000000000c */
[----:B------:R-:W-:Y:S01]  /*6f30*/  FFMA R13, R71, R78, R13 ;  /* 0x0000004e470d7223 */ /* 0x000fe2000000000d */
[----:B------:R-:W-:Y:S01]  /*6f40*/  F2FP.SATFINITE.E5M2.F32.PACK_AB_MERGE_C R76, R7, R6, RZ ;  /* 0x00000006074c723e */ /* 0x000fe200048060ff */
[--C-:B------:R-:W-:Y:S02]  /*6f50*/  HADD2.F32 R74, -RZ, R129.reuse.H0_H0 ;  /* 0x20000081ff4a7230 */ /* 0x100fe40000004100 */
[C---:B------:R-:W-:Y:S01]  /*6f60*/  FMUL R7, R70.reuse, R20 ;  /* 0x0000001446077220 */ /* 0x040fe20000400000 */
[----:B------:R-:W-:Y:S01]  /*6f70*/  HADD2.F32 R75, -RZ, R129.H1_H1 ;  /* 0x30000081ff4b7230 */ /* 0x000fe20000004100 */
[----:B------:R-:W-:Y:S01]  /*6f80*/  F2FP.SATFINITE.E5M2.F32.PACK_AB_MERGE_C R129, R11, R10, RZ ;  /* 0x0000000a0b81723e */ /* 0x000fe200048060ff */
        /* <DEDUP_REMOVED lines=12> */
[----:B------:R-:W-:Y:S01]  /*7050*/  FFMA R3, R71, R83, R3 ;  /* 0x0000005347037223 */ /* 0x000fe20000000003 */
[C---:B------:R-:W-:Y:S01]  /*7060*/  FMUL R25, R70.reuse, R32 ;  /* 0x0000002046197220 */ /* 0x040fe20000400000 */
[----:B------:R-:W-:Y:S01]  /*7070*/  F2FP.SATFINITE.E5M2.F32.PACK_AB_MERGE_C R14, R15, R14, RZ ;  /* 0x0000000e0f0e723e */ /* 0x000fe200048060ff */
[C---:B------:R-:W-:Y:S01]  /*7080*/  FMUL R6, R70.reuse, R19 ;  /* 0x0000001346067220 */ /* 0x040fe20000400000 */
[C---:B------:R-:W-:Y:S01]  /*7090*/  FMUL R11, R70.reuse, R22 ;  /* 0x00000016460b7220 */ /* 0x040fe20000400000 */
[C---:B------:R-:W-:Y:S01]  /*70a0*/  FMUL R22, R70.reuse, R29 ;  /* 0x0000001d46167220 */ /* 0x040fe20000400000 */
[C---:B------:R-:W-:Y:S01]  /*70b0*/  FMUL R29, R70.reuse, R36 ;  /* 0x00000024461d7220 */ /* 0x040fe20000400000 */
[C---:B------:R-:W-:Y:S01]  /*70c0*/  FFMA R6, R71.reuse, R84, R6 ;  /* 0x0000005447067223 */ /* 0x040fe20000000006 */
[C---:B------:R-:W-:Y:S01]  /*70d0*/  FFMA R7, R71.reuse, R85, R7 ;  /* 0x0000005547077223 */ /* 0x040fe20000000007 */
[C---:B------:R-:W-:Y:S01]  /*70e0*/  FFMA R10, R71.reuse, R86, R10 ;  /* 0x00000056470a7223 */ /* 0x040fe2000000000a */
[C---:B------:R-:W-:Y:S01]  /*70f0*/  FFMA R11, R71.reuse, R87, R11 ;  /* 0x00000057470b7223 */ /* 0x040fe2000000000b */
[----:B------:R-:W-:Y:S01]  /*7100*/  FMUL R16, R70, R23 ;  /* 0x0000001746107220 */ /* 0x000fe20000400000 */
[----:B------:R-:W-:Y:S01]  /*7110*/  F2FP.SATFINITE.E5M2.F32.PACK_AB_MERGE_C R3, R6, R3, RZ ;  /* 0x000000030603723e */ /* 0x000fe200048060ff */
        /* <DEDUP_REMOVED lines=10> */
[----:B------:R-:W-:Y:S01]  /*71c0*/  FMUL R30, R70, R37 ;  /* 0x00000025461e7220 */ /* 0x000fe20000400000 */
[----:B------:R-:W-:Y:S01]  /*71d0*/  F2FP.SATFINITE.E5M2.F32.PACK_AB_MERGE_C R16, R10, R7, R16 ;  /* 0x000000070a10723e */ /* 0x000fe20004806010 */
        /* <DEDUP_REMOVED lines=23> */
[----:B------:R-:W-:Y:S01]  /*7350*/  FFMA R31, R71, R103, R31 ;  /* 0x00000067471f7223 */ /* 0x000fe2000000001f */
[----:B------:R-:W-:Y:S01]  /*7360*/  FMUL R45, R70, R52 ;  /* 0x00000034462d7220 */ /* 0x000fe20000400000 */
[----:B------:R-:W-:Y:S01]  /*7370*/  F2FP.SATFINITE.E5M2.F32.PACK_AB_MERGE_C R19, R28, R27, RZ ;  /* 0x0000001b1c13723e */ /* 0x000fe200048060ff */
[C---:B------:R-:W-:Y:S01]  /*7380*/  FMUL R52, R70.reuse, R59 ;  /* 0x0000003b46347220 */ /* 0x040fe20000400000 */
[C---:B------:R-:W-:Y:S01]  /*7390*/  FMUL R59, R70.reuse, R66 ;  /* 0x00000042463b7220 */ /* 0x040fe20000400000 */
[----:B------:R-:W-:Y:S01]  /*73a0*/  F2FP.SATFINITE.E5M2.F32.PACK_AB_MERGE_C R66, R13, R12, R14 ;  /* 0x0000000c0d42723e */ /* 0x000fe2000480600e */
[----:B------:R-:W-:Y:S01]  /*73b0*/  FMUL R32, R70, R39 ;  /* 0x0000002746207220 */ /* 0x000fe20000400000 */
[--C-:B------:R-:W-:Y:S01]  /*73c0*/  HADD2.F32 R107, -RZ, R108.reuse.H0_H0 ;  /* 0x2000006cff6b7230 */ /* 0x100fe20000004100 */
[----:B------:R-:W-:Y:S01]  /*73d0*/  F2FP.SATFINITE.E5M2.F32.PACK_AB_MERGE_C R19, R26, R25, R19 ;  /* 0x000000191a13723e */ /* 0x000fe20004806013 */
[----:B------:R-:W-:Y:S02]  /*73e0*/  HADD2.F32 R108, -RZ, R108.H1_H1 ;  /* 0x3000006cff6c7230 */ /* 0x000fe40000004100 */
[C---:B------:R-:W-:Y:S01]  /*73f0*/  FFMA R32, R71.reuse, R104, R32 ;  /* 0x0000006847207223 */ /* 0x040fe20000000020 */
[C---:B------:R-:W-:Y:S01]  /*7400*/  FFMA R33, R71.reuse, R105, R33 ;  /* 0x0000006947217223 */ /* 0x040fe20000000021 */
[C---:B------:R-:W-:Y:S01]  /*7410*/  FFMA R34, R71.reuse, R106, R34 ;  /* 0x0000006a47227223 */ /* 0x040fe20000000022 */
[C---:B------:R-:W-:Y:S01]  /*7420*/  FMUL R35, R70.reuse, R42 ;  /* 0x0000002a46237220 */ /* 0x040fe20000400000 */
[----:B------:R-:W-:Y:S01]  /*7430*/  FMUL R42, R70, R49 ;  /* 0x00000031462a7220 */ /* 0x000fe20000400000 */
[----:B------:R-:W-:Y:S01]  /*7440*/  F2FP.SATFINITE.E5M2.F32.PACK_AB_MERGE_C R32, R32, R31, RZ ;  /* 0x0000001f2020723e */ /* 0x000fe200048060ff */
[C---:B------:R-:W-:Y:S01]  /*7450*/  FMUL R49, R70.reuse, R56 ;  /* 0x0000003846317220 */ /* 0x040fe20000400000 */
[C---:B------:R-:W-:Y:S01]  /*7460*/  FMUL R36, R70.reuse, R43 ;  /* 0x0000002b46247220 */ /* 0x040fe20000400000 */
[--C-:B------:R-:W-:Y:S02]  /*7470*/  HADD2.F32 R111, -RZ, R112.reuse.H0_H0 ;  /* 0x20000070ff6f7230 */ /* 0x100fe40000004100 */
[C---:B------:R-:W-:Y:S01]  /*7480*/  FFMA R35, R71.reuse, R107, R35 ;  /* 0x0000006b47237223 */ /* 0x040fe20000000023 */
[----:B------:R-:W-:Y:S02]  /*7490*/  HADD2.F32 R112, -RZ, R112.H1_H1 ;  /* 0x30000070ff707230 */ /* 0x000fe40000004100 */
[C---:B------:R-:W-:Y:S01]  /*74a0*/  FMUL R39, R70.reuse, R46 ;  /* 0x0000002e46277220 */ /* 0x040fe20000400000 */
[C---:B------:R-:W-:Y:S01]  /*74b0*/  FFMA R36, R71.reuse, R108, R36 ;  /* 0x0000006c47247223 */ /* 0x040fe20000000024 */
[C---:B------:R-:W-:Y:S01]  /*74c0*/  FMUL R40, R70.reuse, R47 ;  /* 0x0000002f46287220 */ /* 0x040fe20000400000 */
[C---:B------:R-:W-:Y:S01]  /*74d0*/  FFMA R37, R71.reuse, R109, R37 ;  /* 0x0000006d47257223 */ /* 0x040fe20000000025 */
[C---:B------:R-:W-:Y:S01]  /*74e0*/  FFMA R38, R71.reuse, R110, R38 ;  /* 0x0000006e47267223 */ /* 0x040fe20000000026 */
        /* <DEDUP_REMOVED lines=8> */
[C---:B------:R-:W-:Y:S01]  /*7570*/  FMUL R46, R70.reuse, R53 ;  /* 0x00000035462e7220 */ /* 0x040fe20000400000 */
[--C-:B------:R-:W-:Y:S02]  /*7580*/  HADD2.F32 R119, -RZ, R120.reuse.H0_H0 ;  /* 0x20000078ff777230 */ /* 0x100fe40000004100 */
[C---:B------:R-:W-:Y:S01]  /*7590*/  FMUL R50, R70.reuse, R57 ;  /* 0x0000003946327220 */ /* 0x040fe20000400000 */
[C---:B------:R-:W-:Y:S01]  /*75a0*/  FMUL R51, R70.reuse, R58 ;  /* 0x0000003a46337220 */ /* 0x040fe20000400000 */
[C---:B------:R-:W-:Y:S01]  /*75b0*/  FMUL R53, R70.reuse, R60 ;  /* 0x0000003c46357220 */ /* 0x040fe20000400000 */
[C---:B------:R-:W-:Y:S01]  /*75c0*/  FFMA R43, R71.reuse, R115, R43 ;  /* 0x00000073472b7223 */ /* 0x040fe2000000002b */
[----:B------:R-:W-:Y:S02]  /*75d0*/  HADD2.F32 R120, -RZ, R120.H1_H1 ;  /* 0x30000078ff787230 */ /* 0x000fe40000004100 */
[C---:B------:R-:W-:Y:S01]  /*75e0*/  FMUL R47, R70.reuse, R54 ;  /* 0x00000036462f7220 */ /* 0x040fe20000400000 */
[C---:B------:R-:W-:Y:S01]  /*75f0*/  FMUL R57, R70.reuse, R64 ;  /* 0x0000004046397220 */ /* 0x040fe20000400000 */
[C---:B------:R-:W-:Y:S01]  /*7600*/  FMUL R58, R70.reuse, R65 ;  /* 0x00000041463a7220 */ /* 0x040fe20000400000 */
[C---:B------:R-:W-:Y:S01]  /*7610*/  FMUL R60, R70.reuse, R67 ;  /* 0x00000043463c7220 */ /* 0x040fe20000400000 */
[----:B------:R-:W-:Y:S01]  /*7620*/  FFMA R44, R71, R116, R44 ;  /* 0x00000074472c7223 */ /* 0x000fe2000000002c */
[----:B------:R-:W-:Y:S01]  /*7630*/  FMUL R48, R70, R55 ;  /* 0x0000003746307220 */ /* 0x000fe20000400000 */
[----:B------:R-:W-:Y:S01]  /*7640*/  F2FP.SATFINITE.E5M2.F32.PACK_AB_MERGE_C R64, R5, R4, R76 ;  /* 0x000000040540723e */ /* 0x000fe2000480604c */
[----:B------:R-:W-:Y:S01]  /*7650*/  FFMA R45, R71, R117, R45 ;  /* 0x00000075472d7223 */ /* 0x000fe2000000002d */
[----:B------:R-:W-:Y:S01]  /*7660*/  F2FP.SATFINITE.E5M2.F32.PACK_AB_MERGE_C R65, R9, R8, R129 ;  /* 0x000000080941723e */ /* 0x000fe20004806081 */
[C---:B------:R-:W-:Y:S01]  /*7670*/  FFMA R46, R71.reuse, R118, R46 ;  /* 0x00000076472e7223 */ /* 0x040fe2000000002e */
[----:B------:R-:W-:Y:S01]  /*7680*/  F2FP.SATFINITE.E5M2.F32.PACK_AB_MERGE_C R67, R2, R0, R3 ;  /* 0x000000000243723e */ /* 0x000fe20004806003 */
[--C-:B------:R-:W-:Y:S02]  /*7690*/  HADD2.F32 R123, -RZ, R124.reuse.H0_H0 ;  /* 0x2000007cff7b7230 */ /* 0x100fe40000004100 */
[C---:B------:R-:W-:Y:S01]  /*76a0*/  FFMA R47, R71.reuse, R119, R47 ;  /* 0x00000077472f7223 */ /* 0x040fe2000000002f */
[----:B------:R-:W-:Y:S02]  /*76b0*/  HADD2.F32 R124, -RZ, R124.H1_H1 ;  /* 0x3000007cff7c7230 */ /* 0x000fe40000004100 */
[C---:B------:R-:W-:Y:S01]  /*76c0*/  FFMA R48, R71.reuse, R120, R48 ;  /* 0x0000007847307223 */ /* 0x040fe20000000030 */
[----:B------:R1:W-:Y:S01]  /*76d0*/  STS.128 [R140+UR44+0x2200], R64 ;  /* 0x002200408c007988 */ /* 0x0003e20008000c2c */
[C---:B------:R-:W-:Y:S01]  /*76e0*/  FFMA R49, R71.reuse, R121, R49 ;  /* 0x0000007947317223 */ /* 0x040fe20000000031 */
[C---:B------:R-:W-:Y:S01]  /*76f0*/  FFMA R50, R71.reuse, R122, R50 ;  /* 0x0000007a47327223 */ /* 0x040fe20000000032 */
[C---:B------:R-:W-:Y:S01]  /*7700*/  FMUL R54, R70.reuse, R61 ;  /* 0x0000003d46367220 */ /* 0x040fe20000400000 */
[--C-:B------:R-:W-:Y:S02]  /*7710*/  HADD2.F32 R127, -RZ, R128.reuse.H0_H0 ;  /* 0x20000080ff7f7230 */ /* 0x100fe40000004100 */
[C---:B------:R-:W-:Y:S01]  /*7720*/  FFMA R51, R71.reuse, R123, R51 ;  /* 0x0000007b47337223 */ /* 0x040fe20000000033 */
[----:B------:R-:W-:Y:S02]  /*7730*/  HADD2.F32 R128, -RZ, R128.H1_H1 ;  /* 0x30000080ff807230 */ /* 0x000fe40000004100 */
[----:B------:R-:W-:Y:S01]  /*7740*/  FMUL R55, R70, R62 ;  /* 0x0000003e46377220 */ /* 0x000fe20000400000 */
[----:B------:R1:W-:Y:S01]  /*7750*/  STS.128 [R150+0x2010], R16 ;  /* 0x0020101096007388 */ /* 0x0003e20000000c00 */
[----:B------:R-:W-:Y:S01]  /*7760*/  F2FP.SATFINITE.E5M2.F32.PACK_AB_MERGE_C R35, R36, R35, RZ ;  /* 0x000000232423723e */ /* 0x000fe200048060ff */
[C---:B------:R-:W-:Y:S01]  /*7770*/  FFMA R52, R71.reuse, R124, R52 ;  /* 0x0000007c47347223 */ /* 0x040fe20000000034 */
[----:B------:R-:W-:Y:S01]  /*7780*/  FMUL R56, R70, R63 ;  /* 0x0000003f46387220 */ /* 0x000fe20000400000 */
[C---:B------:R-:W-:Y:S01]  /*7790*/  FFMA R53, R71.reuse, R125, R53 ;  /* 0x0000007d47357223 */ /* 0x040fe20000000035 */
[C---:B------:R-:W-:Y:S01]  /*77a0*/  FFMA R54, R71.reuse, R126, R54 ;  /* 0x0000007e47367223 */ /* 0x040fe20000000036 */
[C---:B------:R-:W-:Y:S01]  /*77b0*/  FFMA R55, R71.reuse, R127, R55 ;  /* 0x0000007f47377223 */ /* 0x040fe20000000037 */
[C---:B------:R-:W-:Y:S01]  /*77c0*/  FFMA R56, R71.reuse, R128, R56 ;  /* 0x0000008047387223 */ /* 0x040fe20000000038 */
[----:B------:R-:W-:Y:S01]  /*77d0*/  F2FP.SATFINITE.E5M2.F32.PACK_AB_MERGE_C R39, R40, R39, RZ ;  /* 0x000000272827723e */ /* 0x000fe200048060ff */
[C---:B------:R-:W-:Y:S01]  /*77e0*/  FFMA R57, R71.reuse, R72, R57 ;  /* 0x0000004847397223 */ /* 0x040fe20000000039 */
[----:B------:R-:W-:Y:S01]  /*77f0*/  F2FP.SATFINITE.E5M2.F32.PACK_AB_MERGE_C R43, R44, R43, RZ ;  /* 0x0000002b2c2b723e */ /* 0x000fe200048060ff */
[C---:B------:R-:W-:Y:S01]  /*7800*/  FFMA R58, R71.reuse, R73, R58 ;  /* 0x00000049473a7223 */ /* 0x040fe2000000003a */
[C---:B------:R-:W-:Y:S01]  /*7810*/  FFMA R59, R71.reuse, R74, R59 ;  /* 0x0000004a473b7223 */ /* 0x040fe2000000003b */
[----:B------:R-:W-:Y:S01]  /*7820*/  F2FP.SATFINITE.E5M2.F32.PACK_AB_MERGE_C R33, R34, R33, R35 ;  /* 0x000000212221723e */ /* 0x000fe20004806023 */
[----:B------:R-:W-:Y:S01]  /*7830*/  FFMA R60, R71, R75, R60 ;  /* 0x0000004b473c7223 */ /* 0x000fe2000000003c */
[----:B------:R-:W-:Y:S02]  /*7840*/  F2FP.SATFINITE.E5M2.F32.PACK_AB_MERGE_C R32, R30, R29, R32 ;  /* 0x0000001d1e20723e */ /* 0x000fe40004806020 */
[----:B------:R-:W-:Y:S02]  /*7850*/  F2FP.SATFINITE.E5M2.F32.PACK_AB_MERGE_C R34, R38, R37, R39 ;  /* 0x000000252622723e */ /* 0x000fe40004806027 */
[----:B------:R-:W-:Y:S02]  /*7860*/  F2FP.SATFINITE.E5M2.F32.PACK_AB_MERGE_C R35, R42, R41, R43 ;  /* 0x000000292a23723e */ /* 0x000fe4000480602b */
[----:B------:R-:W-:Y:S02]  /*7870*/  F2FP.SATFINITE.E5M2.F32.PACK_AB_MERGE_C R51, R52, R51, RZ ;  /* 0x000000333433723e */ /* 0x000fe400048060ff */
[----:B------:R-:W-:Y:S01]  /*7880*/  F2FP.SATFINITE.E5M2.F32.PACK_AB_MERGE_C R48, R48, R47, RZ ;  /* 0x0000002f3030723e */ /* 0x000fe200048060ff */
[----:B------:R1:W-:Y:S01]  /*7890*/  STS.128 [R149+0x2020], R32 ;  /* 0x0020202095007388 */ /* 0x0003e20000000c00 */
[----:B------:R-:W-:Y:S02]  /*78a0*/  F2FP.SATFINITE.E5M2.F32.PACK_AB_MERGE_C R55, R56, R55, RZ ;  /* 0x000000373837723e */ /* 0x000fe400048060ff */
[----:B------:R-:W-:Y:S02]  /*78b0*/  F2FP.SATFINITE.E5M2.F32.PACK_AB_MERGE_C R59, R60, R59, RZ ;  /* 0x0000003b3c3b723e */ /* 0x000fe400048060ff */
[----:B------:R-:W-:Y:S02]  /*78c0*/  F2FP.SATFINITE.E5M2.F32.PACK_AB_MERGE_C R49, R50, R49, R51 ;  /* 0x000000313231723e */ /* 0x000fe40004806033 */
[----:B------:R-:W-:Y:S02]  /*78d0*/  F2FP.SATFINITE.E5M2.F32.PACK_AB_MERGE_C R48, R46, R45, R48 ;  /* 0x0000002d2e30723e */ /* 0x000fe40004806030 */
[----:B------:R-:W-:Y:S02]  /*78e0*/  F2FP.SATFINITE.E5M2.F32.PACK_AB_MERGE_C R50, R54, R53, R55 ;  /* 0x000000353632723e */ /* 0x000fe40004806037 */
[----:B------:R-:W-:Y:S05]  /*78f0*/  F2FP.SATFINITE.E5M2.F32.PACK_AB_MERGE_C R51, R58, R57, R59 ;  /* 0x000000393a33723e */ /* 0x000fea000480603b */
[----:B------:R1:W-:Y:S01]  /*7900*/  STS.128 [R148+0x2030], R48 ;  /* 0x0020303094007388 */ /* 0x0003e20000000c00 */
[----:B------:R-:W-:Y:S01]  /*7910*/  @!PT LDS RZ, [RZ] ;  /* 0x00000000fffff984 */ /* 0x000fe20000000800 */
[----:B------:R-:W-:Y:S01]  /*7920*/  @!PT LDS RZ, [RZ] ;  /* 0x00000000fffff984 */ /* 0x000fe20000000800 */
[----:B------:R-:W-:Y:S01]  /*7930*/  @!PT LDS RZ, [RZ] ;  /* 0x00000000fffff984 */ /* 0x000fe20000000800 */
[----:B------:R-:W-:Y:S01]  /*7940*/  @!PT LDS RZ, [RZ] ;  /* 0x00000000fffff984 */ /* 0x000fe20000000800 */
[----:B------:R3:W-:Y:S07]  /*7950*/  MEMBAR.ALL.CTA ;  /* 0x0000000000007992 */ /* 0x0007ee0000008000 */
[----:B---3--:R-:W3:Y:S02]  /*7960*/  FENCE.VIEW.ASYNC.S ;  /* 0x00000000000073c6 */ /* 0x008ee40000000000 */
[----:B---3--:R-:W-:Y:S06]  /*7970*/  BAR.SYNC.DEFER_BLOCKING 0x1, 0x80 ;  /* 0x0042000000007b1d */ /* 0x008fec0000010000 */
[----:B------:R-:W-:Y:S05]  /*7980*/  @P0 BRA `(.L_x_118) ;  /* 0x0000000000300947 */ /* 0x000fea0003800000 */
[----:B------:R-:W-:Y:S02]  /*7990*/  UIADD3 UR4, UPT, UPT, UR44, 0x2200, URZ ;  /* 0x000022002c047890 */ /* 0x000fe4000fffe0ff */
[----:B------:R-:W-:Y:S02]  /*79a0*/  USHF.L.U32 UR9, UR46, 0x6, URZ ;  /* 0x000000062e097899 */ /* 0x000fe400080006ff */
[----:B------:R-:W-:Y:S02]  /*79b0*/  USHF.L.U32 UR10, UR45, 0x7, URZ ;  /* 0x000000072d0a7899 */ /* 0x000fe400080006ff */
[----:B------:R-:W-:Y:S01]  /*79c0*/  MOV R151, UR4 ;  /* 0x0000000400977c02 */ /* 0x000fe20008000f00 */
[----:B------:R-:W-:Y:S01]  /*79d0*/  UIADD3 UR4, UP0, UPT, UR62, 0x680, URZ ;  /* 0x000006803e047890 */ /* 0x000fe2000ff1e0ff */
[----:B------:R-:W-:Y:S02]  /*79e0*/  UMOV UR11, UR36 ;  /* 0x00000024000b7c82 */ /* 0x000fe40008000000 */
[----:B------:R-:W-:Y:S01]  /*79f0*/  R2UR UR8, R151 ;  /* 0x00000000970872ca */ /* 0x000fe200000e0000 */
[----:B------:R-:W-:Y:S11]  /*7a00*/  UIADD3.X UR5, UPT, UPT, URZ, UR63, URZ, UP0, !UPT ;  /* 0x0000003fff057290 */ /* 0x000ff600087fe4ff */
[----:B------:R-:W-:Y:S01]  /*7a10*/  @!UPT UIADD3 URZ, UPT, UPT, URZ, URZ, URZ ;  /* 0x000000fffffff290 */ /* 0x000fe2000fffe0ff */
[----:B------:R3:W-:Y:S01]  /*7a20*/  UTMASTG.3D [UR8], [UR4] ;  /* 0x00000008040073b5 */ /* 0x0007e20008010000 */
[----:B------:R0:W-:Y:S01]  /*7a30*/  UTMACMDFLUSH ;  /* 0x00000000000079b7 */ /* 0x0001e20000000000 */
[----:B---3--:R-:W-:Y:S04]  /*7a40*/  DEPBAR.LE SB0, 0x0 ;  /* 0x000080000000791a */ /* 0x008fe80000000000 */
.L_x_118:
[----:B------:R-:W-:Y:S05]  /*7a50*/  BSYNC.RECONVERGENT B0 ;  /* 0x0000000000007941 */ /* 0x000fea0003800200 */
.L_x_117:
[----:B------:R-:W-:Y:S01]  /*7a60*/  BAR.SYNC.DEFER_BLOCKING 0x1, 0x80 ;  /* 0x0042000000007b1d */ /* 0x000fe20000010000 */
[----:B------:R-:W-:Y:S01]  /*7a70*/  ISETP.NE.AND P0, PT, R144, 0x2, PT ;  /* 0x000000029000780c */ /* 0x000fe20003f05270 */
[----:B------:R-:W-:Y:S01]  /*7a80*/  UISETP.NE.AND UP0, UPT, UR47, URZ, UPT ;  /* 0x000000ff2f00728c */ /* 0x000fe2000bf05270 */
[----:B------:R-:W-:Y:S01]  /*7a90*/  ISETP.NE.AND P1, PT, R68, 0x4, PT ;  /* 0x000000044400780c */ /* 0x000fe20003f25270 */
[----:B------:R-:W-:Y:S01]  /*7aa0*/  UIADD3 UR46, UPT, UPT, UR37, UR59, URZ ;  /* 0x0000003b252e7290 */ /* 0x000fe2000fffe0ff */
[----:B------:R-:W-:Y:S01]  /*7ab0*/  SEL R2, RZ, 0x1, P0 ;  /* 0x00000001ff027807 */ /* 0x000fe20000000000 */
[----:B------:R-:W-:Y:S01]  /*7ac0*/  UIADD3 UR45, UPT, UPT, UR38, UR55, URZ ;  /* 0x00000037262d7290 */ /* 0x000fe2000fffe0ff */
[----:B------:R-:W-:Y:S02]  /*7ad0*/  SEL R0, RZ, 0x1, P1 ;  /* 0x00000001ff007807 */ /* 0x000fe40000800000 */
[----:B------:R-:W-:Y:S02]  /*7ae0*/  LOP3.LUT R146, R146, R2, RZ, 0x3c, !PT ;  /* 0x0000000292927212 */ /* 0x000fe400078e3cff */
[----:B------:R-:W-:Y:S02]  /*7af0*/  LOP3.LUT R147, R147, R0, RZ, 0x3c, !PT ;  /* 0x0000000093937212 */ /* 0x000fe400078e3cff */
[----:B------:R-:W-:Y:S02]  /*7b00*/  SEL R144, R144, RZ, P0 ;  /* 0x000000ff90907207 */ /* 0x000fe40000000000 */
[----:B------:R-:W-:Y:S01]  /*7b10*/  SEL R68, R68, RZ, P1 ;  /* 0x000000ff44447207 */ /* 0x000fe20000800000 */
[----:B------:R-:W-:Y:S01]  /*7b20*/  UMOV UR36, UR54 ;  /* 0x0000003600247c82 */ /* 0x000fe20008000000 */
[----:B------:R-:W-:Y:S05]  /*7b30*/  BRA.U UP0, `(.L_x_119) ;  /* 0xffffffdd001c7547 */ /* 0x000fea000b83ffff */
[----:B------:R-:W-:Y:S05]  /*7b40*/  EXIT ;  /* 0x000000000000794d */ /* 0x000fea0003800000 */
.L_x_25:
[----:B----4-:R4:W1:Y:S02]  /*7b50*/  SYNCS.PHASECHK.TRANS64.TRYWAIT P0, [R0+URZ+0x130], R2 ;  /* 0x00013002000075a7 */ /* 0x01086400080011ff */
[----:B-1----:R-:W-:Y:S05]  /*7b60*/  @!P0 NANOSLEEP.SYNCS 0x989680 ;  /* 0x009896800000895d */ /* 0x002fea0003900000 */
[----:B------:R-:W1:Y:S02]  /*7b70*/  @!P0 SYNCS.PHASECHK.TRANS64 P0, [R0+URZ+0x130], R2 ;  /* 0x00013002000085a7 */ /* 0x000e6400080010ff */
[----:B-1----:R-:W-:Y:S05]  /*7b80*/  @!P0 BRA `(.L_x_25) ;  /* 0xfffffffc00f08947 */ /* 0x002fea000383ffff */
[----:B------:R-:W-:Y:S05]  /*7b90*/  BRA `(.L_x_120) ;  /* 0xffffff9c00dc7947 */ /* 0x000fea000383ffff */
.L_x_28:
[----:B----4-:R-:W-:-:S07]  /*7ba0*/  MOV R0, UR33 ;  /* 0x0000002100007c02 */ /* 0x010fce0008000f00 */
.L_x_121:
[----:B-1----:R1:W4:Y:S02]  /*7bb0*/  SYNCS.PHASECHK.TRANS64.TRYWAIT P0, [R0+URZ+0x50], R3 ;  /* 0x00005003000075a7 */ /* 0x00232400080011ff */
[----:B----4-:R-:W-:Y:S05]  /*7bc0*/  @!P0 NANOSLEEP.SYNCS 0x989680 ;  /* 0x009896800000895d */ /* 0x010fea0003900000 */
[----:B------:R-:W4:Y:S02]  /*7bd0*/  @!P0 SYNCS.PHASECHK.TRANS64 P0, [R0+URZ+0x50], R3 ;  /* 0x00005003000085a7 */ /* 0x000f2400080010ff */
[----:B----4-:R-:W-:Y:S05]  /*7be0*/  @!P0 BRA `(.L_x_121) ;  /* 0xfffffffc00f08947 */ /* 0x010fea000383ffff */
[----:B------:R-:W-:Y:S05]  /*7bf0*/  BRA `(.L_x_27) ;  /* 0xffffffa0002c7947 */ /* 0x000fea000383ffff */
.L_x_35:
[----:B-1----:R-:W-:-:S07]  /*7c00*/  MOV R0, UR9 ;  /* 0x0000000900007c02 */ /* 0x002fce0008000f00 */
.L_x_122:
[----:B-1----:R1:W2:Y:S02]  /*7c10*/  SYNCS.PHASECHK.TRANS64.TRYWAIT P0, [R0+URZ+0x50], R3 ;  /* 0x00005003000075a7 */ /* 0x0022a400080011ff */
[----:B--2---:R-:W-:Y:S05]  /*7c20*/  @!P0 NANOSLEEP.SYNCS 0x989680 ;  /* 0x009896800000895d */ /* 0x004fea0003900000 */
[----:B------:R-:W2:Y:S02]  /*7c30*/  @!P0 SYNCS.PHASECHK.TRANS64 P0, [R0+URZ+0x50], R3 ;  /* 0x00005003000085a7 */ /* 0x000ea400080010ff */
[----:B--2---:R-:W-:Y:S05]  /*7c40*/  @!P0 BRA `(.L_x_122) ;  /* 0xfffffffc00f08947 */ /* 0x004fea000383ffff */
[----:B------:R-:W-:Y:S05]  /*7c50*/  BRA `(.L_x_34) ;  /* 0xffffffa000ec7947 */ /* 0x000fea000383ffff */
.L_x_40:
[----:B-1----:R1:W2:Y:S02]  /*7c60*/  SYNCS.PHASECHK.TRANS64.TRYWAIT P0, [R3+URZ+0xc0], R0 ;  /* 0x0000c000030075a7 */ /* 0x0022a400080011ff */
[----:B--2---:R-:W-:Y:S05]  /*7c70*/  @!P0 NANOSLEEP.SYNCS 0x989680 ;  /* 0x009896800000895d */ /* 0x004fea0003900000 */
[----:B------:R-:W2:Y:S02]  /*7c80*/  @!P0 SYNCS.PHASECHK.TRANS64 P0, [R3+URZ+0xc0], R0 ;  /* 0x0000c000030085a7 */ /* 0x000ea400080010ff */
[----:B--2---:R-:W-:Y:S05]  /*7c90*/  @!P0 BRA `(.L_x_40) ;  /* 0xfffffffc00f08947 */ /* 0x004fea000383ffff */
[----:B------:R-:W-:Y:S05]  /*7ca0*/  BRA `(.L_x_123) ;  /* 0xffffffa400907947 */ /* 0x000fea000383ffff */
.L_x_44:
[----:B------:R-:W-:-:S07]  /*7cb0*/  MOV R0, UR4 ;  /* 0x0000000400007c02 */ /* 0x000fce0008000f00 */
.L_x_124:
[----:B-1----:R1:W2:Y:S02]  /*7cc0*/  SYNCS.PHASECHK.TRANS64.TRYWAIT P0, [R0+URZ], R2 ;  /* 0x00000002000075a7 */ /* 0x0022a400080011ff */
[----:B--2---:R-:W-:Y:S05]  /*7cd0*/  @!P0 NANOSLEEP.SYNCS 0x989680 ;  /* 0x009896800000895d */ /* 0x004fea0003900000 */
[----:B------:R-:W2:Y:S02]  /*7ce0*/  @!P0 SYNCS.PHASECHK.TRANS64 P0, [R0+URZ], R2 ;  /* 0x00000002000085a7 */ /* 0x000ea400080010ff */
[----:B--2---:R-:W-:Y:S05]  /*7cf0*/  @!P0 BRA `(.L_x_124) ;  /* 0xfffffffc00f08947 */ /* 0x004fea000383ffff */
[----:B------:R-:W-:Y:S05]  /*7d00*/  BRA `(.L_x_125) ;  /* 0xffffffac00347947 */ /* 0x000fea000383ffff */
.L_x_45:
[----:B------:R-:W-:-:S07]  /*7d10*/  MOV R0, UR5 ;  /* 0x0000000500007c02 */ /* 0x000fce0008000f00 */
.L_x_126:
[----:B-1----:R1:W2:Y:S02]  /*7d20*/  SYNCS.PHASECHK.TRANS64.TRYWAIT P0, [R0+URZ], R3 ;  /* 0x00000003000075a7 */ /* 0x0022a400080011ff */
[----:B--2---:R-:W-:Y:S05]  /*7d30*/  @!P0 NANOSLEEP.SYNCS 0x989680 ;  /* 0x009896800000895d */ /* 0x004fea0003900000 */
[----:B------:R-:W2:Y:S02]  /*7d40*/  @!P0 SYNCS.PHASECHK.TRANS64 P0, [R0+URZ], R3 ;  /* 0x00000003000085a7 */ /* 0x000ea400080010ff */
[----:B--2---:R-:W-:Y:S05]  /*7d50*/  @!P0 BRA `(.L_x_126) ;  /* 0xfffffffc00f08947 */ /* 0x004fea000383ffff */
[----:B------:R-:W-:Y:S05]  /*7d60*/  BRA `(.L_x_127) ;  /* 0xffffffac00407947 */ /* 0x000fea000383ffff */
.L_x_46:
[----:B------:R-:W-:-:S07]  /*7d70*/  MOV R0, UR5 ;  /* 0x0000000500007c02 */ /* 0x000fce0008000f00 */
.L_x_128:
[----:B-1----:R1:W2:Y:S02]  /*7d80*/  SYNCS.PHASECHK.TRANS64.TRYWAIT P0, [R0+URZ], R3 ;  /* 0x00000003000075a7 */ /* 0x0022a400080011ff */
[----:B--2---:R-:W-:Y:S05]  /*7d90*/  @!P0 NANOSLEEP.SYNCS 0x989680 ;  /* 0x009896800000895d */ /* 0x004fea0003900000 */
[----:B------:R-:W2:Y:S02]  /*7da0*/  @!P0 SYNCS.PHASECHK.TRANS64 P0, [R0+URZ], R3 ;  /* 0x00000003000085a7 */ /* 0x000ea400080010ff */
[----:B--2---:R-:W-:Y:S05]  /*7db0*/  @!P0 BRA `(.L_x_128) ;  /* 0xfffffffc00f08947 */ /* 0x004fea000383ffff */
[----:B------:R-:W-:Y:S05]  /*7dc0*/  BRA `(.L_x_129) ;  /* 0xffffffac004c7947 */ /* 0x000fea000383ffff */
.L_x_47:
[----:B------:R-:W-:-:S07]  /*7dd0*/  MOV R0, UR5 ;  /* 0x0000000500007c02 */ /* 0x000fce0008000f00 */
.L_x_130:
[----:B-1----:R1:W2:Y:S02]  /*7de0*/  SYNCS.PHASECHK.TRANS64.TRYWAIT P0, [R0+URZ], R3 ;  /* 0x00000003000075a7 */ /* 0x0022a400080011ff */
[----:B--2---:R-:W-:Y:S05]  /*7df0*/  @!P0 NANOSLEEP.SYNCS 0x989680 ;  /* 0x009896800000895d */ /* 0x004fea0003900000 */
[----:B------:R-:W2:Y:S02]  /*7e00*/  @!P0 SYNCS.PHASECHK.TRANS64 P0, [R0+URZ], R3 ;  /* 0x00000003000085a7 */ /* 0x000ea400080010ff */
[----:B--2---:R-:W-:Y:S05]  /*7e10*/  @!P0 BRA `(.L_x_130) ;  /* 0xfffffffc00f08947 */ /* 0x004fea000383ffff */
[----:B------:R-:W-:Y:S05]  /*7e20*/  BRA `(.L_x_131) ;  /* 0xffffffac00587947 */ /* 0x000fea000383ffff */
.L_x_48:
[----:B------:R-:W-:-:S07]  /*7e30*/  MOV R0, UR5 ;  /* 0x0000000500007c02 */ /* 0x000fce0008000f00 */
.L_x_132:
[----:B-1----:R1:W2:Y:S02]  /*7e40*/  SYNCS.PHASECHK.TRANS64.TRYWAIT P0, [R0+URZ], R3 ;  /* 0x00000003000075a7 */ /* 0x0022a400080011ff */
[----:B--2---:R-:W-:Y:S05]  /*7e50*/  @!P0 NANOSLEEP.SYNCS 0x989680 ;  /* 0x009896800000895d */ /* 0x004fea0003900000 */
[----:B------:R-:W2:Y:S02]  /*7e60*/  @!P0 SYNCS.PHASECHK.TRANS64 P0, [R0+URZ], R3 ;  /* 0x00000003000085a7 */ /* 0x000ea400080010ff */
[----:B--2---:R-:W-:Y:S05]  /*7e70*/  @!P0 BRA `(.L_x_132) ;  /* 0xfffffffc00f08947 */ /* 0x004fea000383ffff */
[----:B------:R-:W-:Y:S05]  /*7e80*/  BRA `(.L_x_133) ;  /* 0xffffffac00647947 */ /* 0x000fea000383ffff */
.L_x_49:
[----:B------:R-:W-:-:S07]  /*7e90*/  MOV R0, UR5 ;  /* 0x0000000500007c02 */ /* 0x000fce0008000f00 */
.L_x_134:
[----:B-1----:R1:W2:Y:S02]  /*7ea0*/  SYNCS.PHASECHK.TRANS64.TRYWAIT P0, [R0+URZ], R3 ;  /* 0x00000003000075a7 */ /* 0x0022a400080011ff */
[----:B--2---:R-:W-:Y:S05]  /*7eb0*/  @!P0 NANOSLEEP.SYNCS 0x989680 ;  /* 0x009896800000895d */ /* 0x004fea0003900000 */
[----:B------:R-:W2:Y:S02]  /*7ec0*/  @!P0 SYNCS.PHASECHK.TRANS64 P0, [R0+URZ], R3 ;  /* 0x00000003000085a7 */ /* 0x000ea400080010ff */
[----:B--2---:R-:W-:Y:S05]  /*7ed0*/  @!P0 BRA `(.L_x_134) ;  /* 0xfffffffc00f08947 */ /* 0x004fea000383ffff */
[----:B------:R-:W-:Y:S05]  /*7ee0*/  BRA `(.L_x_135) ;  /* 0xffffffac00707947 */ /* 0x000fea000383ffff */
.L_x_50:
[----:B------:R-:W-:-:S07]  /*7ef0*/  MOV R0, UR5 ;  /* 0x0000000500007c02 */ /* 0x000fce0008000f00 */
.L_x_136:
[----:B-1----:R1:W2:Y:S02]  /*7f00*/  SYNCS.PHASECHK.TRANS64.TRYWAIT P0, [R0+URZ], R3 ;  /* 0x00000003000075a7 */ /* 0x0022a400080011ff */
[----:B--2---:R-:W-:Y:S05]  /*7f10*/  @!P0 NANOSLEEP.SYNCS 0x989680 ;  /* 0x009896800000895d */ /* 0x004fea0003900000 */
[----:B------:R-:W2:Y:S02]  /*7f20*/  @!P0 SYNCS.PHASECHK.TRANS64 P0, [R0+URZ], R3 ;  /* 0x00000003000085a7 */ /* 0x000ea400080010ff */
[----:B--2---:R-:W-:Y:S05]  /*7f30*/  @!P0 BRA `(.L_x_136) ;  /* 0xfffffffc00f08947 */ /* 0x004fea000383ffff */
[----:B------:R-:W-:Y:S05]  /*7f40*/  BRA `(.L_x_137) ;  /* 0xffffffac007c7947 */ /* 0x000fea000383ffff */
.L_x_51:
[----:B------:R-:W-:-:S07]  /*7f50*/  MOV R0, UR5 ;  /* 0x0000000500007c02 */ /* 0x000fce0008000f00 */
.L_x_138:
[----:B-1----:R1:W2:Y:S02]  /*7f60*/  SYNCS.PHASECHK.TRANS64.TRYWAIT P0, [R0+URZ], R3 ;  /* 0x00000003000075a7 */ /* 0x0022a400080011ff */
[----:B--2---:R-:W-:Y:S05]  /*7f70*/  @!P0 NANOSLEEP.SYNCS 0x989680 ;  /* 0x009896800000895d */ /* 0x004fea0003900000 */
[----:B------:R-:W2:Y:S02]  /*7f80*/  @!P0 SYNCS.PHASECHK.TRANS64 P0, [R0+URZ], R3 ;  /* 0x00000003000085a7 */ /* 0x000ea400080010ff */
[----:B--2---:R-:W-:Y:S05]  /*7f90*/  @!P0 BRA `(.L_x_138) ;  /* 0xfffffffc00f08947 */ /* 0x004fea000383ffff */
[----:B------:R-:W-:Y:S05]  /*7fa0*/  BRA `(.L_x_139) ;  /* 0xffffffac00887947 */ /* 0x000fea000383ffff */
.L_x_52:
[----:B------:R-:W-:-:S07]  /*7fb0*/  MOV R0, UR5 ;  /* 0x0000000500007c02 */ /* 0x000fce0008000f00 */
.L_x_140:
[----:B-1----:R1:W2:Y:S02]  /*7fc0*/  SYNCS.PHASECHK.TRANS64.TRYWAIT P0, [R0+URZ], R3 ;  /* 0x00000003000075a7 */ /* 0x0022a400080011ff */
[----:B--2---:R-:W-:Y:S05]  /*7fd0*/  @!P0 NANOSLEEP.SYNCS 0x989680 ;  /* 0x009896800000895d */ /* 0x004fea0003900000 */
[----:B------:R-:W2:Y:S02]  /*7fe0*/  @!P0 SYNCS.PHASECHK.TRANS64 P0, [R0+URZ], R3 ;  /* 0x00000003000085a7 */ /* 0x000ea400080010ff */
[----:B--2---:R-:W-:Y:S05]  /*7ff0*/  @!P0 BRA `(.L_x_140) ;  /* 0xfffffffc00f08947 */ /* 0x004fea000383ffff */
[----:B------:R-:W-:Y:S05]  /*8000*/  BRA `(.L_x_141) ;  /* 0xffffffac00947947 */ /* 0x000fea000383ffff */
.L_x_55:
[----:B--2---:R2:W3:Y:S02]  /*8010*/  SYNCS.PHASECHK.TRANS64.TRYWAIT P0, [R2+URZ+0x120], R4 ;  /* 0x00012004020075a7 */ /* 0x0044e400080011ff */
[----:B---3--:R-:W-:Y:S05]  /*8020*/  @!P0 NANOSLEEP.SYNCS 0x989680 ;  /* 0x009896800000895d */ /* 0x008fea0003900000 */
[----:B------:R-:W3:Y:S02]  /*8030*/  @!P0 SYNCS.PHASECHK.TRANS64 P0, [R2+URZ+0x120], R4 ;  /* 0x00012004020085a7 */ /* 0x000ee400080010ff */
[----:B---3--:R-:W-:Y:S05]  /*8040*/  @!P0 BRA `(.L_x_55) ;  /* 0xfffffffc00f08947 */ /* 0x008fea000383ffff */
[----:B------:R-:W-:Y:S05]  /*8050*/  BRA `(.L_x_142) ;  /* 0xffffffac00f87947 */ /* 0x000fea000383ffff */
.L_x_56:
[----:B------:R-:W-:-:S07]  /*8060*/  MOV R2, UR4 ;  /* 0x0000000400027c02 */ /* 0x000fce0008000f00 */
.L_x_143:
[----:B--2---:R2:W3:Y:S02]  /*8070*/  SYNCS.PHASECHK.TRANS64.TRYWAIT P0, [R2+URZ+0xd0], R5 ;  /* 0x0000d005020075a7 */ /* 0x0044e400080011ff */
[----:B---3--:R-:W-:Y:S05]  /*8080*/  @!P0 NANOSLEEP.SYNCS 0x989680 ;  /* 0x009896800000895d */ /* 0x008fea0003900000 */
[----:B------:R-:W3:Y:S02]  /*8090*/  @!P0 SYNCS.PHASECHK.TRANS64 P0, [R2+URZ+0xd0], R5 ;  /* 0x0000d005020085a7 */ /* 0x000ee400080010ff */
[----:B---3--:R-:W-:Y:S05]  /*80a0*/  @!P0 BRA `(.L_x_143) ;  /* 0xfffffffc00f08947 */ /* 0x008fea000383ffff */
[----:B------:R-:W-:Y:S05]  /*80b0*/  BRA `(.L_x_144) ;  /* 0xffffffb000087947 */ /* 0x000fea000383ffff */
.L_x_57:
[----:B--2---:R2:W3:Y:S02]  /*80c0*/  SYNCS.PHASECHK.TRANS64.TRYWAIT P1, [R2+URZ+0xc0], R4 ;  /* 0x0000c004020075a7 */ /* 0x0044e400080211ff */
[----:B---3--:R-:W-:Y:S05]  /*80d0*/  @!P1 NANOSLEEP.SYNCS 0x989680 ;  /* 0x009896800000995d */ /* 0x008fea0003900000 */
[----:B------:R-:W3:Y:S02]  /*80e0*/  @!P1 SYNCS.PHASECHK.TRANS64 P1, [R2+URZ+0xc0], R4 ;  /* 0x0000c004020095a7 */ /* 0x000ee400080210ff */
[----:B---3--:R-:W-:Y:S05]  /*80f0*/  @!P1 BRA `(.L_x_57) ;  /* 0xfffffffc00f09947 */ /* 0x008fea000383ffff */
[----:B------:R-:W-:Y:S05]  /*8100*/  BRA `(.L_x_145) ;  /* 0xffffffb000387947 */ /* 0x000fea000383ffff */
.L_x_60:
[----:B------:R-:W-:-:S07]  /*8110*/  MOV R0, UR4 ;  /* 0x0000000400007c02 */ /* 0x000fce0008000f00 */
.L_x_146:
[----:B--2---:R2:W3:Y:S02]  /*8120*/  SYNCS.PHASECHK.TRANS64.TRYWAIT P0, [R0+URZ+0xd0], R2 ;  /* 0x0000d002000075a7 */ /* 0x0044e400080011ff */
[----:B---3--:R-:W-:Y:S05]  /*8130*/  @!P0 NANOSLEEP.SYNCS 0x989680 ;  /* 0x009896800000895d */ /* 0x008fea0003900000 */
[----:B------:R-:W3:Y:S02]  /*8140*/  @!P0 SYNCS.PHASECHK.TRANS64 P0, [R0+URZ+0xd0], R2 ;  /* 0x0000d002000085a7 */ /* 0x000ee400080010ff */
[----:B---3--:R-:W-:Y:S05]  /*8150*/  @!P0 BRA `(.L_x_146) ;  /* 0xfffffffc00f08947 */ /* 0x008fea000383ffff */
[----:B------:R-:W-:Y:S05]  /*8160*/  BRA `(.L_x_59) ;  /* 0xffffffb0008c7947 */ /* 0x000fea000383ffff */
.L_x_69:
[----:B--2---:R-:W-:-:S04]  /*8170*/  MOV R5, UR5 ;  /* 0x0000000500057c02 */ /* 0x004fc80008000f00 */
[----:B------:R2:W3:Y:S03]  /*8180*/  SYNCS.PHASECHK.TRANS64.TRYWAIT P0, [R5+URZ+0x8], R6 ;  /* 0x00000806050075a7 */ /* 0x0004e600080011ff */
[----:B---3--:R-:W-:Y:S05]  /*8190*/  @!P0 NANOSLEEP.SYNCS 0x989680 ;  /* 0x009896800000895d */ /* 0x008fea0003900000 */
[----:B------:R-:W3:Y:S02]  /*81a0*/  @!P0 SYNCS.PHASECHK.TRANS64 P0, [R5+URZ+0x8], R6 ;  /* 0x00000806050085a7 */ /* 0x000ee400080010ff */
[----:B---3--:R-:W-:Y:S05]  /*81b0*/  @!P0 BRA `(.L_x_69) ;  /* 0xfffffffc00ec8947 */ /* 0x008fea000383ffff */
[----:B------:R-:W-:Y:S05]  /*81c0*/  BRA `(.L_x_68) ;  /* 0xffffffb400447947 */ /* 0x000fea000383ffff */
.L_x_71:
[----:B------:R-:W-:Y:S01]  /*81d0*/  BSSY B0, `(.L_x_147) ;  /* 0x0000006000007945 */ /* 0x000fe20003800000 */
[----:B------:R-:W-:-:S07]  /*81e0*/  MOV R15, 0xffffffff ;  /* 0xffffffff000f7802 */ /* 0x000fce0000000f00 */
[----:B-12--5:R-:W-:Y:S05]  /*81f0*/  WARPSYNC.COLLECTIVE R15, `(.L_x_148) ;  /* 0x000000000f0c7348 */ /* 0x026fea0003c00000 */
[----:B------:R-:W-:Y:S02]  /*8200*/  ELECT P6, UR79, PT ;  /* 0x00000000004f782f */ /* 0x000fe400038c0000 */
[----:B------:R-:W-:Y:S01]  /*8210*/  MOV R14, UR79 ;  /* 0x0000004f000e7c02 */ /* 0x000fe20008000f00 */
[----:B-12--5:R-:W-:Y:S10]  /*8220*/  ENDCOLLECTIVE ;  /* 0x000000000000791b */ /* 0x026ff40003800000 */
.L_x_148:
[----:B------:R-:W-:Y:S05]  /*8230*/  BSYNC B0 ;  /* 0x0000000000007941 */ /* 0x000fea0003800000 */
.L_x_147:
[----:B------:R-:W-:Y:S01]  /*8240*/  PLOP3.LUT P0, PT, P6, PT, PT, 0x80, 0x8 ;  /* 0x000000000008781c */ /* 0x000fe2000370f070 */
[----:B------:R-:W-:-:S12]  /*8250*/  BRA `(.L_x_149) ;  /* 0xffffffb400707947 */ /* 0x000fd8000383ffff */
.L_x_73:
[----:B--2---:R-:W-:-:S04]  /*8260*/  MOV R0, UR5 ;  /* 0x0000000500007c02 */ /* 0x004fc80008000f00 */
[----:B------:R2:W3:Y:S03]  /*8270*/  SYNCS.PHASECHK.TRANS64.TRYWAIT P0, [R0+URZ+0x8], R4 ;  /* 0x00000804000075a7 */ /* 0x0004e600080011ff */
[----:B---3--:R-:W-:Y:S05]  /*8280*/  @!P0 NANOSLEEP.SYNCS 0x989680 ;  /* 0x009896800000895d */ /* 0x008fea0003900000 */
[----:B------:R-:W3:Y:S02]  /*8290*/  @!P0 SYNCS.PHASECHK.TRANS64 P0, [R0+URZ+0x8], R4 ;  /* 0x00000804000085a7 */ /* 0x000ee400080010ff */
[----:B---3--:R-:W-:Y:S05]  /*82a0*/  @!P0 BRA `(.L_x_73) ;  /* 0xfffffffc00ec8947 */ /* 0x008fea000383ffff */
[----:B------:R-:W-:Y:S05]  /*82b0*/  BRA `(.L_x_72) ;  /* 0xffffffb400747947 */ /* 0x000fea000383ffff */
.L_x_74:
[----:B-1----:R1:W2:Y:S02]  /*82c0*/  SYNCS.PHASECHK.TRANS64.TRYWAIT P0, [R0+URZ+0xc0], R4 ;  /* 0x0000c004000075a7 */ /* 0x0022a400080011ff */
[----:B--2---:R-:W-:Y:S05]  /*82d0*/  @!P0 NANOSLEEP.SYNCS 0x989680 ;  /* 0x009896800000895d */ /* 0x004fea0003900000 */
[----:B------:R-:W2:Y:S02]  /*82e0*/  @!P0 SYNCS.PHASECHK.TRANS64 P0, [R0+URZ+0xc0], R4 ;  /* 0x0000c004000085a7 */ /* 0x000ea400080010ff */
[----:B--2---:R-:W-:Y:S05]  /*82f0*/  @!P0 BRA `(.L_x_74) ;  /* 0xfffffffc00f08947 */ /* 0x004fea000383ffff */
[----:B------:R-:W-:Y:S05]  /*8300*/  BRA `(.L_x_150) ;  /* 0xffffffb800607947 */ /* 0x000fea000383ffff */
.L_x_76:
[----:B------:R-:W-:-:S07]  /*8310*/  MOV R0, UR31 ;  /* 0x0000001f00007c02 */ /* 0x000fce0008000f00 */
.L_x_151:
[----:B-1----:R1:W2:Y:S02]  /*8320*/  SYNCS.PHASECHK.TRANS64.TRYWAIT P0, [R0+URZ+0x100], R4 ;  /* 0x00010004000075a7 */ /* 0x0022a400080011ff */
[----:B--2---:R-:W-:Y:S05]  /*8330*/  @!P0 NANOSLEEP.SYNCS 0x989680 ;  /* 0x009896800000895d */ /* 0x004fea0003900000 */
[----:B------:R-:W2:Y:S02]  /*8340*/  @!P0 SYNCS.PHASECHK.TRANS64 P0, [R0+URZ+0x100], R4 ;  /* 0x00010004000085a7 */ /* 0x000ea400080010ff */
[----:B--2---:R-:W-:Y:S05]  /*8350*/  @!P0 BRA `(.L_x_151) ;  /* 0xfffffffc00f08947 */ /* 0x004fea000383ffff */
[----:B------:R-:W-:Y:S05]  /*8360*/  BRA `(.L_x_152) ;  /* 0xffffffb800ac7947 */ /* 0x000fea000383ffff */
.L_x_79:
[----:B------:R-:W-:Y:S07]  /*8370*/  MOV R0, UR5 ;  /* 0x0000000500007c02 */ /* 0x000fee0008000f00 */
.L_x_153:
[----:B-1----:R1:W2:Y:S02]  /*8380*/  SYNCS.PHASECHK.TRANS64.TRYWAIT P0, [R0+URZ], R4 ;  /* 0x00000004000075a7 */ /* 0x0022a400080011ff */
[----:B--2---:R-:W-:Y:S05]  /*8390*/  @!P0 NANOSLEEP.SYNCS 0x989680 ;  /* 0x009896800000895d */ /* 0x004fea0003900000 */
[----:B------:R-:W2:Y:S02]  /*83a0*/  @!P0 SYNCS.PHASECHK.TRANS64 P0, [R0+URZ], R4 ;  /* 0x00000004000085a7 */ /* 0x000ea400080010ff */
[----:B--2---:R-:W-:Y:S05]  /*83b0*/  @!P0 BRA `(.L_x_153) ;  /* 0xfffffffc00f08947 */ /* 0x004fea000383ffff */
[----:B------:R-:W-:Y:S05]  /*83c0*/  BRA `(.L_x_78) ;  /* 0xffffffb800c07947 */ /* 0x000fea000383ffff */
.L_x_83:
[----:B-1----:R-:W-:-:S07]  /*83d0*/  MOV R0, UR4 ;  /* 0x0000000400007c02 */ /* 0x002fce0008000f00 */
.L_x_154:
[----:B-1----:R1:W2:Y:S02]  /*83e0*/  SYNCS.PHASECHK.TRANS64.TRYWAIT P0, [R0+URZ], R2 ;  /* 0x00000002000075a7 */ /* 0x0022a400080011ff */
[----:B--2---:R-:W-:Y:S05]  /*83f0*/  @!P0 NANOSLEEP.SYNCS 0x989680 ;  /* 0x009896800000895d */ /* 0x004fea0003900000 */
[----:B------:R-:W2:Y:S02]  /*8400*/  @!P0 SYNCS.PHASECHK.TRANS64 P0, [R0+URZ], R2 ;  /* 0x00000002000085a7 */ /* 0x000ea400080010ff */
[----:B--2---:R-:W-:Y:S05]  /*8410*/  @!P0 BRA `(.L_x_154) ;  /* 0xfffffffc00f08947 */ /* 0x004fea000383ffff */
[----:B------:R-:W-:Y:S05]  /*8420*/  BRA `(.L_x_155) ;  /* 0xffffffbc00b47947 */ /* 0x000fea000383ffff */
.L_x_84:
[----:B------:R-:W-:-:S07]  /*8430*/  MOV R0, UR5 ;  /* 0x0000000500007c02 */ /* 0x000fce0008000f00 */
.L_x_156:
[----:B-1----:R1:W2:Y:S02]  /*8440*/  SYNCS.PHASECHK.TRANS64.TRYWAIT P0, [R0+URZ], R3 ;  /* 0x00000003000075a7 */ /* 0x0022a400080011ff */
[----:B--2---:R-:W-:Y:S05]  /*8450*/  @!P0 NANOSLEEP.SYNCS 0x989680 ;  /* 0x009896800000895d */ /* 0x004fea0003900000 */
[----:B------:R-:W2:Y:S02]  /*8460*/  @!P0 SYNCS.PHASECHK.TRANS64 P0, [R0+URZ], R3 ;  /* 0x00000003000085a7 */ /* 0x000ea400080010ff */
[----:B--2---:R-:W-:Y:S05]  /*8470*/  @!P0 BRA `(.L_x_156) ;  /* 0xfffffffc00f08947 */ /* 0x004fea000383ffff */
[----:B------:R-:W-:Y:S05]  /*8480*/  BRA `(.L_x_157) ;  /* 0xffffffbc00c07947 */ /* 0x000fea000383ffff */
.L_x_85:
[----:B------:R-:W-:-:S07]  /*8490*/  MOV R0, UR5 ;  /* 0x0000000500007c02 */ /* 0x000fce0008000f00 */
.L_x_158:
[----:B-1----:R1:W2:Y:S02]  /*84a0*/  SYNCS.PHASECHK.TRANS64.TRYWAIT P0, [R0+URZ], R3 ;  /* 0x00000003000075a7 */ /* 0x0022a400080011ff */
[----:B--2---:R-:W-:Y:S05]  /*84b0*/  @!P0 NANOSLEEP.SYNCS 0x989680 ;  /* 0x009896800000895d */ /* 0x004fea0003900000 */
[----:B------:R-:W2:Y:S02]  /*84c0*/  @!P0 SYNCS.PHASECHK.TRANS64 P0, [R0+URZ], R3 ;  /* 0x00000003000085a7 */ /* 0x000ea400080010ff */
[----:B--2---:R-:W-:Y:S05]  /*84d0*/  @!P0 BRA `(.L_x_158) ;  /* 0xfffffffc00f08947 */ /* 0x004fea000383ffff */
[----:B------:R-:W-:Y:S05]  /*84e0*/  BRA `(.L_x_159) ;  /* 0xffffffbc00cc7947 */ /* 0x000fea000383ffff */
.L_x_88:
[----:B------:R-:W-:-:S07]  /*84f0*/  MOV R0, UR26 ;  /* 0x0000001a00007c02 */ /* 0x000fce0008000f00 */
.L_x_160:
[----:B-1----:R1:W2:Y:S02]  /*8500*/  SYNCS.PHASECHK.TRANS64.TRYWAIT P1, [R0+URZ+0x140], R2 ;  /* 0x00014002000075a7 */ /* 0x0022a400080211ff */
[----:B--2---:R-:W-:Y:S05]  /*8510*/  @!P1 NANOSLEEP.SYNCS 0x989680 ;  /* 0x009896800000995d */ /* 0x004fea0003900000 */
[----:B------:R-:W2:Y:S02]  /*8520*/  @!P1 SYNCS.PHASECHK.TRANS64 P1, [R0+URZ+0x140], R2 ;  /* 0x00014002000095a7 */ /* 0x000ea400080210ff */
[----:B--2---:R-:W-:Y:S05]  /*8530*/  @!P1 BRA `(.L_x_160) ;  /* 0xfffffffc00f09947 */ /* 0x004fea000383ffff */
[----:B------:R-:W-:Y:S05]  /*8540*/  BRA `(.L_x_161) ;  /* 0xffffffc000187947 */ /* 0x000fea000383ffff */
.L_x_93:
[----:B-1----:R1:W3:Y:S02]  /*8550*/  SYNCS.PHASECHK.TRANS64.TRYWAIT P0, [R3+URZ+0xc0], R0 ;  /* 0x0000c000030075a7 */ /* 0x0022e400080011ff */
[----:B---3--:R-:W-:Y:S05]  /*8560*/  @!P0 NANOSLEEP.SYNCS 0x989680 ;  /* 0x009896800000895d */ /* 0x008fea0003900000 */
[----:B------:R-:W3:Y:S02]  /*8570*/  @!P0 SYNCS.PHASECHK.TRANS64 P0, [R3+URZ+0xc0], R0 ;  /* 0x0000c000030085a7 */ /* 0x000ee400080010ff */
[----:B---3--:R-:W-:Y:S05]  /*8580*/  @!P0 BRA `(.L_x_93) ;  /* 0xfffffffc00f08947 */ /* 0x008fea000383ffff */
[----:B------:R-:W-:Y:S05]  /*8590*/  BRA `(.L_x_162) ;  /* 0xffffffc400487947 */ /* 0x000fea000383ffff */
.L_x_96:
[----:B-1----:R-:W-:Y:S07]  /*85a0*/  MOV R0, UR17 ;  /* 0x0000001100007c02 */ /* 0x002fee0008000f00 */
.L_x_163:
[----:B-1----:R1:W3:Y:S02]  /*85b0*/  SYNCS.PHASECHK.TRANS64.TRYWAIT P1, [R0+URZ+0xb8], R3 ;  /* 0x0000b803000075a7 */ /* 0x0022e400080211ff */
[----:B---3--:R-:W-:Y:S05]  /*85c0*/  @!P1 NANOSLEEP.SYNCS 0x989680 ;  /* 0x009896800000995d */ /* 0x008fea0003900000 */
[----:B------:R-:W3:Y:S02]  /*85d0*/  @!P1 SYNCS.PHASECHK.TRANS64 P1, [R0+URZ+0xb8], R3 ;  /* 0x0000b803000095a7 */ /* 0x000ee400080210ff */
[----:B---3--:R-:W-:Y:S05]  /*85e0*/  @!P1 BRA `(.L_x_163) ;  /* 0xfffffffc00f09947 */ /* 0x008fea000383ffff */
[----:B------:R-:W-:Y:S05]  /*85f0*/  BRA `(.L_x_95) ;  /* 0xffffffc800bc7947 */ /* 0x000fea000383ffff */
.L_x_99:
[----:B-1----:R-:W-:Y:S07]  /*8600*/  MOV R0, UR17 ;  /* 0x0000001100007c02 */ /* 0x002fee0008000f00 */
.L_x_164:
[----:B-1----:R1:W3:Y:S02]  /*8610*/  SYNCS.PHASECHK.TRANS64.TRYWAIT P0, [R0+URZ+0xa8], R2 ;  /* 0x0000a802000075a7 */ /* 0x0022e400080011ff */
[----:B---3--:R-:W-:Y:S05]  /*8620*/  @!P0 NANOSLEEP.SYNCS 0x989680 ;  /* 0x009896800000895d */ /* 0x008fea0003900000 */
[----:B------:R-:W3:Y:S02]  /*8630*/  @!P0 SYNCS.PHASECHK.TRANS64 P0, [R0+URZ+0xa8], R2 ;  /* 0x0000a802000085a7 */ /* 0x000ee400080010ff */
[----:B---3--:R-:W-:Y:S05]  /*8640*/  @!P0 BRA `(.L_x_164) ;  /* 0xfffffffc00f08947 */ /* 0x008fea000383ffff */
[----:B------:R-:W-:Y:S05]  /*8650*/  BRA `(.L_x_165) ;  /* 0xffffffcc00107947 */ /* 0x000fea000383ffff */
.L_x_102:
[----:B--2---:R2:W3:Y:S02]  /*8660*/  SYNCS.PHASECHK.TRANS64.TRYWAIT P0, [R3+URZ+0xc0], R0 ;  /* 0x0000c000030075a7 */ /* 0x0044e400080011ff */
[----:B---3--:R-:W-:Y:S05]  /*8670*/  @!P0 NANOSLEEP.SYNCS 0x989680 ;  /* 0x009896800000895d */ /* 0x008fea0003900000 */
[----:B------:R-:W3:Y:S02]  /*8680*/  @!P0 SYNCS.PHASECHK.TRANS64 P0, [R3+URZ+0xc0], R0 ;  /* 0x0000c000030085a7 */ /* 0x000ee400080010ff */
[----:B---3--:R-:W-:Y:S05]  /*8690*/  @!P0 BRA `(.L_x_102) ;  /* 0xfffffffc00f08947 */ /* 0x008fea000383ffff */
[----:B------:R-:W-:Y:S05]  /*86a0*/  BRA `(.L_x_166) ;  /* 0xffffffd000547947 */ /* 0x000fea000383ffff */
.L_x_113:
[----:B-1----:R-:W-:Y:S04]  /*86b0*/  MOV R0, UR44 ;  /* 0x0000002c00007c02 */ /* 0x002fe80008000f00 */
[----:B------:R1:W2:Y:S03]  /*86c0*/  SYNCS.PHASECHK.TRANS64.TRYWAIT P1, [R0+URZ+0xa0], R3 ;  /* 0x0000a003000075a7 */ /* 0x0002a600080211ff */
[----:B--2---:R-:W-:Y:S05]  /*86d0*/  @!P1 NANOSLEEP.SYNCS 0x989680 ;  /* 0x009896800000995d */ /* 0x004fea0003900000 */
[----:B------:R-:W2:Y:S02]  /*86e0*/  @!P1 SYNCS.PHASECHK.TRANS64 P1, [R0+URZ+0xa0], R3 ;  /* 0x0000a003000095a7 */ /* 0x000ea400080210ff */
[----:B--2---:R-:W-:Y:S05]  /*86f0*/  @!P1 BRA `(.L_x_113) ;  /* 0xfffffffc00ec9947 */ /* 0x004fea000383ffff */
[----:B------:R-:W-:Y:S05]  /*8700*/  BRA `(.L_x_112) ;  /* 0xffffffdc00a87947 */ /* 0x000fea000383ffff */
.L_x_115:
[----:B------:R1:W1:Y:S02]  /*8710*/  SYNCS.PHASECHK.TRANS64.TRYWAIT P1, [R143+URZ+0xe0], R4 ;  /* 0x0000e0048f0075a7 */ /* 0x00026400080211ff */
[----:B-1----:R-:W-:Y:S05]  /*8720*/  @!P1 NANOSLEEP.SYNCS 0x989680 ;  /* 0x009896800000995d */ /* 0x002fea0003900000 */
[----:B------:R-:W1:Y:S02]  /*8730*/  @!P1 SYNCS.PHASECHK.TRANS64 P1, [R143+URZ+0xe0], R4 ;  /* 0x0000e0048f0095a7 */ /* 0x000e6400080210ff */
[----:B-1----:R-:W-:Y:S05]  /*8740*/  @!P1 BRA `(.L_x_115) ;  /* 0xfffffffc00f09947 */ /* 0x002fea000383ffff */
[----:B------:R-:W-:Y:S05]  /*8750*/  BRA `(.L_x_114) ;  /* 0xffffffdc00f07947 */ /* 0x000fea000383ffff */
        .weak           $__internal_0_$__cuda_sm10x_tcgen05_guardrail_trap_col_being_dealloced_not_returned_by_alloc
        .type           $__internal_0_$__cuda_sm10x_tcgen05_guardrail_trap_col_being_dealloced_not_returned_by_alloc,@function
        .size           $__internal_0_$__cuda_sm10x_tcgen05_guardrail_trap_col_being_dealloced_not_returned_by_alloc,($__internal_1_$__cuda_sm10x_tcgen05_guardrail_trap_phase_invalid_during_alloc - $__internal_0_$__cuda_sm10x_tcgen05_guardrail_trap_col_being_dealloced_not_returned_by_alloc)
$__internal_0_$__cuda_sm10x_tcgen05_guardrail_trap_col_being_dealloced_not_returned_by_alloc:
[----:B------:R-:W-:Y:S05]  /*8760*/  BPT.TRAP 0x1 ;  /* 0x000000040000795c */ /* 0x000fea0000300000 */
[----:B------:R-:W-:-:S04]  /*8770*/  HFMA2 R3, -RZ, RZ, 0, 0 ;  /* 0x00000000ff037431 */ /* 0x000fc800000001ff */
[----:B------:R-:W-:Y:S05]  /*8780*/  RET.REL.NODEC R2 `(_ZN7cutlass13device_kernelINS_4gemm6kernel13GemmUniversalIN4cute5tupleIJiiiiEEENS1_10collective13CollectiveMmaINS1_35MainloopSm100TmaUmmaWarpSpecializedILi10ELi2ELi4ENS5_IJNS4_1CILi4EEENSA_ILi1EEESC_EEEEENS5_IJNSA_ILi256EEENSA_ILi64EEENSA_ILi128EEEEEENS_12float_e5m2_tENS5_IJlSC_lEEESJ_SK_NS4_8TiledMMAINS4_8MMA_AtomIJNS4_10MMA_TraitsINS4_25SM100_MMA_F8F6F4_2x1SM_SSEJSJ_SJ_fSF_SG_NS4_17integral_constantINS4_4UMMA5MajorELSR_0EEESS_NSP_INSQ_7ScaleInELST_0EEESU_EEEEEENS4_6LayoutINS5_IJSC_SC_SC_EEENS5_IJNSA_ILi0EEESZ_SZ_EEEEENS5_IJNS4_10UnderscoreES12_S12_EEEEENS4_18SM100_TMA_2SM_LOADENS4_14ComposedLayoutINS4_7SwizzleILi3ELi4ELi3EEENS4_18smem_ptr_flag_bitsILi8EEENSX_INS5_IJNSA_ILi8EEESH_EEENS5_IJSH_SC_EEEEEEEvNS4_8identityENS4_28SM100_TMA_2SM_LOAD_MULTICASTES1F_vS1G_EENS_8epilogue10collective18CollectiveEpilogueINS1J_23Sm100TmaWarpSpecializedILi1ELi1ELi64ELb0ELb0EEEJNS5_IJSH_SG_SH_EEENS5_IJNSX_ISH_SC_EENSX_ISG_SC_EEEEESJ_SK_SJ_SK_NS1J_6fusion15FusionCallbacksIS1N_NS1S_17LinearCombinationISJ_fSJ_fLNS_15FloatRoundStyleE2EEES1O_S1R_JEEENS4_5SM1004TMEM4LOAD26SM100_TMEM_LOAD_32dp32b64xENS4_13SM90_TMA_LOADENS16_INS17_ILi2ELi4ELi3EEES1A_NSX_INS5_IJS1B_SG_EEENS5_IJSG_SC_EEEEEEENS4_39AutoVectorizingCopyWithAssumedAlignmentILi128EEENS4_14SM90_TMA_STOREES27_S29_S29_EEEvvEEEEvNT_6ParamsE) ;  /* 0xffffff78021c7950 */ /* 0x000fea0003c3ffff */
        .weak           $__internal_1_$__cuda_sm10x_tcgen05_guardrail_trap_phase_invalid_during_alloc
        .type           $__internal_1_$__cuda_sm10x_tcgen05_guardrail_trap_phase_invalid_during_alloc,@function
        .size           $__internal_1_$__cuda_sm10x_tcgen05_guardrail_trap_phase_invalid_during_alloc,($__internal_2_$__cuda_sm10x_tcgen05_guardrail_trap_unallocated_columns_being_dealloced - $__internal_1_$__cuda_sm10x_tcgen05_guardrail_trap_phase_invalid_during_alloc)
$__internal_1_$__cuda_sm10x_tcgen05_guardrail_trap_phase_invalid_during_alloc:
[----:B------:R-:W-:Y:S05]  /*8790*/  BPT.TRAP 0x1 ;  /* 0x000000040000795c */ /* 0x000fea0000300000 */
[----:B------:R-:W-:-:S04]  /*87a0*/  MOV R5, 0x0 ;  /* 0x0000000000057802 */ /* 0x000fc80000000f00 */
[----:B------:R-:W-:Y:S05]  /*87b0*/  RET.REL.NODEC R4 `(_ZN7cutlass13device_kernelINS_4gemm6kernel13GemmUniversalIN4cute5tupleIJiiiiEEENS1_10collective13CollectiveMmaINS1_35MainloopSm100TmaUmmaWarpSpecializedILi10ELi2ELi4ENS5_IJNS4_1CILi4EEENSA_ILi1EEESC_EEEEENS5_IJNSA_ILi256EEENSA_ILi64EEENSA_ILi128EEEEEENS_12float_e5m2_tENS5_IJlSC_lEEESJ_SK_NS4_8TiledMMAINS4_8MMA_AtomIJNS4_10MMA_TraitsINS4_25SM100_MMA_F8F6F4_2x1SM_SSEJSJ_SJ_fSF_SG_NS4_17integral_constantINS4_4UMMA5MajorELSR_0EEESS_NSP_INSQ_7ScaleInELST_0EEESU_EEEEEENS4_6LayoutINS5_IJSC_SC_SC_EEENS5_IJNSA_ILi0EEESZ_SZ_EEEEENS5_IJNS4_10UnderscoreES12_S12_EEEEENS4_18SM100_TMA_2SM_LOADENS4_14ComposedLayoutINS4_7SwizzleILi3ELi4ELi3EEENS4_18smem_ptr_flag_bitsILi8EEENSX_INS5_IJNSA_ILi8EEESH_EEENS5_IJSH_SC_EEEEEEEvNS4_8identityENS4_28SM100_TMA_2SM_LOAD_MULTICASTES1F_vS1G_EENS_8epilogue10collective18CollectiveEpilogueINS1J_23Sm100TmaWarpSpecializedILi1ELi1ELi64ELb0ELb0EEEJNS5_IJSH_SG_SH_EEENS5_IJNSX_ISH_SC_EENSX_ISG_SC_EEEEESJ_SK_SJ_SK_NS1J_6fusion15FusionCallbacksIS1N_NS1S_17LinearCombinationISJ_fSJ_fLNS_15FloatRoundStyleE2EEES1O_S1R_JEEENS4_5SM1004TMEM4LOAD26SM100_TMEM_LOAD_32dp32b64xENS4_13SM90_TMA_LOADENS16_INS17_ILi2ELi4ELi3EEES1A_NSX_INS5_IJS1B_SG_EEENS5_IJSG_SC_EEEEEEENS4_39AutoVectorizingCopyWithAssumedAlignmentILi128EEENS4_14SM90_TMA_STOREES27_S29_S29_EEEvvEEEEvNT_6ParamsE) ;  /* 0xffffff7804107950 */ /* 0x000fea0003c3ffff */
        .weak           $__internal_2_$__cuda_sm10x_tcgen05_guardrail_trap_unallocated_columns_being_dealloced
        .type           $__internal_2_$__cuda_sm10x_tcgen05_guardrail_trap_unallocated_columns_being_dealloced,@function
        .size           $__internal_2_$__cuda_sm10x_tcgen05_guardrail_trap_unallocated_columns_being_dealloced,(.L_x_168 - $__internal_2_$__cuda_sm10x_tcgen05_guardrail_trap_unallocated_columns_being_dealloced)
$__internal_2_$__cuda_sm10x_tcgen05_guardrail_trap_unallocated_columns_being_dealloced:
[----:B------:R-:W-:Y:S05]  /*87c0*/  BPT.TRAP 0x1 ;  /* 0x000000040000795c */ /* 0x000fea0000300000 */
[----:B------:R-:W-:-:S04]  /*87d0*/  HFMA2 R3, -RZ, RZ, 0, 0 ;  /* 0x00000000ff037431 */ /* 0x000fc800000001ff */
[----:B------:R-:W-:Y:S05]  /*87e0*/  RET.REL.NODEC R2 `(_ZN7cutlass13device_kernelINS_4gemm6kernel13GemmUniversalIN4cute5tupleIJiiiiEEENS1_10collective13CollectiveMmaINS1_35MainloopSm100TmaUmmaWarpSpecializedILi10ELi2ELi4ENS5_IJNS4_1CILi4EEENSA_ILi1EEESC_EEEEENS5_IJNSA_ILi256EEENSA_ILi64EEENSA_ILi128EEEEEENS_12float_e5m2_tENS5_IJlSC_lEEESJ_SK_NS4_8TiledMMAINS4_8MMA_AtomIJNS4_10MMA_TraitsINS4_25SM100_MMA_F8F6F4_2x1SM_SSEJSJ_SJ_fSF_SG_NS4_17integral_constantINS4_4UMMA5MajorELSR_0EEESS_NSP_INSQ_7ScaleInELST_0EEESU_EEEEEENS4_6LayoutINS5_IJSC_SC_SC_EEENS5_IJNSA_ILi0EEESZ_SZ_EEEEENS5_IJNS4_10UnderscoreES12_S12_EEEEENS4_18SM100_TMA_2SM_LOADENS4_14ComposedLayoutINS4_7SwizzleILi3ELi4ELi3EEENS4_18smem_ptr_flag_bitsILi8EEENSX_INS5_IJNSA_ILi8EEESH_EEENS5_IJSH_SC_EEEEEEEvNS4_8identityENS4_28SM100_TMA_2SM_LOAD_MULTICASTES1F_vS1G_EENS_8epilogue10collective18CollectiveEpilogueINS1J_23Sm100TmaWarpSpecializedILi1ELi1ELi64ELb0ELb0EEEJNS5_IJSH_SG_SH_EEENS5_IJNSX_ISH_SC_EENSX_ISG_SC_EEEEESJ_SK_SJ_SK_NS1J_6fusion15FusionCallbacksIS1N_NS1S_17LinearCombinationISJ_fSJ_fLNS_15FloatRoundStyleE2EEES1O_S1R_JEEENS4_5SM1004TMEM4LOAD26SM100_TMEM_LOAD_32dp32b64xENS4_13SM90_TMA_LOADENS16_INS17_ILi2ELi4ELi3EEES1A_NSX_INS5_IJS1B_SG_EEENS5_IJSG_SC_EEEEEEENS4_39AutoVectorizingCopyWithAssumedAlignmentILi128EEENS4_14SM90_TMA_STOREES27_S29_S29_EEEvvEEEEvNT_6ParamsE) ;  /* 0xffffff7802047950 */ /* 0x000fea0003c3ffff */
.L_x_167:
[----:B------:R-:W-:-:S00]  /*87f0*/  BRA `(.L_x_167) ;  /* 0xfffffffc00fc7947 */ /* 0x000fc0000383ffff */
[----:B------:R-:W-:-:S00]  /*8800*/  NOP ;  /* 0x0000000000007918 */ /* 0x000fc00000000000 */
[----:B------:R-:W-:-:S00]  /*8810*/  NOP ;  /* 0x0000000000007918 */ /* 0x000fc00000000000 */
[----:B------:R-:W-:-:S00]  /*8820*/  NOP ;  /* 0x0000000000007918 */ /* 0x000fc00000000000 */
[----:B------:R-:W-:-:S00]  /*8830*/  NOP ;  /* 0x0000000000007918 */ /* 0x000fc00000000000 */
[----:B------:R-:W-:-:S00]  /*8840*/  NOP ;  /* 0x0000000000007918 */ /* 0x000fc00000000000 */
[----:B------:R-:W-:-:S00]  /*8850*/  NOP ;  /* 0x0000000000007918 */ /* 0x000fc00000000000 */
[----:B------:R-:W-:-:S00]  /*8860*/  NOP ;  /* 0x0000000000007918 */ /* 0x000fc00000000000 */
[----:B------:R-:W-:-:S00]  /*8870*/  NOP ;  /* 0x0000000000007918 */ /* 0x000fc00000000000 */
.L_x_168:


//--------------------- .nv.global.init           --------------------------
	.section	.nv.global.init,"aw",@progbits
.nv.global.init:
	.type		$str$27,@object
	.size		$str$27,($str$28 - $str$27)
$str$27:
        /*0000*/ 	.byte	0x28, 0x61, 0x64, 0x64, 0x72, 0x65, 0x73, 0x73, 0x20, 0x26, 0x20, 0x6d, 0x61, 0x73, 0x6b, 0x29
        /*0010*/ 	.byte	0x20, 0x3d, 0x3d, 0x20, 0x30, 0x00
	.type		$str$28,@object
	.size		$str$28,($str$26 - $str$28)
$str$28:
        /*0016*/ 	.byte	0x2f, 0x74, 0x6d, 0x70, 0x2f, 0x63, 0x75, 0x74, 0x6c, 0x61, 0x73, 0x73, 0x5f, 0x73, 0x77, 0x65
        /*0026*/ 	.byte	0x65, 0x70, 0x5f, 0x73, 0x72, 0x63, 0x2f, 0x69, 0x6e, 0x63, 0x6c, 0x75, 0x64, 0x65, 0x2f, 0x63
        /*0036*/ 	.byte	0x75, 0x74, 0x65, 0x2f, 0x70, 0x6f, 0x69, 0x6e, 0x74, 0x65, 0x72, 0x5f, 0x66, 0x6c, 0x61, 0x67
        /*0046*/ 	.byte	0x67, 0x65, 0x64, 0x2e, 0x68, 0x70, 0x70, 0x00
	.type		$str$26,@object
	.size		$str$26,($str$25 - $str$26)
$str$26:
        /*004e*/ 	.byte	0x2f, 0x74, 0x6d, 0x70, 0x2f, 0x63, 0x75, 0x74, 0x6c, 0x61, 0x73, 0x73, 0x5f, 0x73, 0x77, 0x65
        /*005e*/ 	.byte	0x65, 0x70, 0x5f, 0x73, 0x72, 0x63, 0x2f, 0x69, 0x6e, 0x63, 0x6c, 0x75, 0x64, 0x65, 0x2f, 0x63
        /*006e*/ 	.byte	0x75, 0x74, 0x65, 0x2f, 0x61, 0x74, 0x6f, 0x6d, 0x2f, 0x63, 0x6f, 0x70, 0x79, 0x5f, 0x74, 0x72
        /*007e*/ 	.byte	0x61, 0x69, 0x74, 0x73, 0x5f, 0x73, 0x6d, 0x31, 0x30, 0x30, 0x2e, 0x68, 0x70, 0x70, 0x00
	.type		$str$25,@object
	.size		$str$25,(__unnamed_1 - $str$25)
$str$25:
        /*008d*/ 	.byte	0x28, 0x28, 0x75, 0x69, 0x6e, 0x74, 0x33, 0x32, 0x5f, 0x74, 0x28, 0x74, 0x68, 0x72, 0x65, 0x61
        /*009d*/ 	.byte	0x64, 0x49, 0x64, 0x78, 0x2e, 0x78, 0x29, 0x20, 0x2f, 0x20, 0x33, 0x32, 0x29, 0x20, 0x25, 0x20
        /*00ad*/ 	.byte	0x34, 0x29, 0x20, 0x3d, 0x3d, 0x20, 0x28, 0x28, 0x28, 0x74, 0x6d, 0x65, 0x6d, 0x5f, 0x61, 0x64
        /*00bd*/ 	.byte	0x64, 0x72, 0x20, 0x3e, 0x3e, 0x20, 0x31, 0x36, 0x29, 0x20, 0x2f, 0x20, 0x33, 0x32, 0x29, 0x20
        /*00cd*/ 	.byte	0x25, 0x20, 0x34, 0x29, 0x00
	.type		__unnamed_1,@object
	.size		__unnamed_1,(__unnamed_2 - __unnamed_1)
__unnamed_1:
        /*00d2*/ 	.byte	0x61, 0x75, 0x74, 0x6f, 0x20, 0x63, 0x75, 0x74, 0x65, 0x3a, 0x3a, 0x61, 0x73, 0x5f, 0x70, 0x6f
        /* <DEDUP_REMOVED lines=24> */
        /*0262*/ 	.byte	0x43, 0x3c, 0x38, 0x31, 0x39, 0x32, 0x3e, 0x3e, 0x3e, 0x3e, 0x5d, 0x00
	.type		__unnamed_2,@object
	.size		__unnamed_2,(.L_2 - __unnamed_2)
__unnamed_2:
        /* <DEDUP_REMOVED lines=42> */
        /*050e*/ 	.byte	0x3e, 0x3e, 0x3e, 0x3e, 0x5d, 0x00
.L_2:


//--------------------- .nv.shared._ZN7cutlass13device_kernelINS_4gemm6kernel13GemmUniversalIN4cute5tupleIJiiiiEEENS1_10collective13CollectiveMmaINS1_35MainloopSm100TmaUmmaWarpSpecializedILi10ELi2ELi4ENS5_IJNS4_1CILi4EEENSA_ILi1EEESC_EEEEENS5_IJNSA_ILi256EEENSA_ILi64EEENSA_ILi128EEEEEENS_12float_e5m2_tENS5_IJlSC_lEEESJ_SK_NS4_8TiledMMAINS4_8MMA_AtomIJNS4_10MMA_TraitsINS4_25SM100_MMA_F8F6F4_2x1SM_SSEJSJ_SJ_fSF_SG_NS4_17integral_constantINS4_4UMMA5MajorELSR_0EEESS_NSP_INSQ_7ScaleInELST_0EEESU_EEEEEENS4_6LayoutINS5_IJSC_SC_SC_EEENS5_IJNSA_ILi0EEESZ_SZ_EEEEENS5_IJNS4_10UnderscoreES12_S12_EEEEENS4_18SM100_TMA_2SM_LOADENS4_14ComposedLayoutINS4_7SwizzleILi3ELi4ELi3EEENS4_18smem_ptr_flag_bitsILi8EEENSX_INS5_IJNSA_ILi8EEESH_EEENS5_IJSH_SC_EEEEEEEvNS4_8identityENS4_28SM100_TMA_2SM_LOAD_MULTICASTES1F_vS1G_EENS_8epilogue10collective18CollectiveEpilogueINS1J_23Sm100TmaWarpSpecializedILi1ELi1ELi64ELb0ELb0EEEJNS5_IJSH_SG_SH_EEENS5_IJNSX_ISH_SC_EENSX_ISG_SC_EEEEESJ_SK_SJ_SK_NS1J_6fusion15FusionCallbacksIS1N_NS1S_17LinearCombinationISJ_fSJ_fLNS_15FloatRoundStyleE2EEES1O_S1R_JEEENS4_5SM1004TMEM4LOAD26SM100_TMEM_LOAD_32dp32b64xENS4_13SM90_TMA_LOADENS16_INS17_ILi2ELi4ELi3EEES1A_NSX_INS5_IJS1B_SG_EEENS5_IJSG_SC_EEEEEEENS4_39AutoVectorizingCopyWithAssumedAlignmentILi128EEENS4_14SM90_TMA_STOREES27_S29_S29_EEEvvEEEEvNT_6ParamsE --------------------------
	.section	.nv.shared._ZN7cutlass13device_kernelINS_4gemm6kernel13GemmUniversalIN4cute5tupleIJiiiiEEENS1_10collective13CollectiveMmaINS1_35MainloopSm100TmaUmmaWarpSpecializedILi10ELi2ELi4ENS5_IJNS4_1CILi4EEENSA_ILi1EEESC_EEEEENS5_IJNSA_ILi256EEENSA_ILi64EEENSA_ILi128EEEEEENS_12float_e5m2_tENS5_IJlSC_lEEESJ_SK_NS4_8TiledMMAINS4_8MMA_AtomIJNS4_10MMA_TraitsINS4_25SM100_MMA_F8F6F4_2x1SM_SSEJSJ_SJ_fSF_SG_NS4_17integral_constantINS4_4UMMA5MajorELSR_0EEESS_NSP_INSQ_7ScaleInELST_0EEESU_EEEEEENS4_6LayoutINS5_IJSC_SC_SC_EEENS5_IJNSA_ILi0EEESZ_SZ_EEEEENS5_IJNS4_10UnderscoreES12_S12_EEEEENS4_18SM100_TMA_2SM_LOADENS4_14ComposedLayoutINS4_7SwizzleILi3ELi4ELi3EEENS4_18smem_ptr_flag_bitsILi8EEENSX_INS5_IJNSA_ILi8EEESH_EEENS5_IJSH_SC_EEEEEEEvNS4_8identityENS4_28SM100_TMA_2SM_LOAD_MULTICASTES1F_vS1G_EENS_8epilogue10collective18CollectiveEpilogueINS1J_23Sm100TmaWarpSpecializedILi1ELi1ELi64ELb0ELb0EEEJNS5_IJSH_SG_SH_EEENS5_IJNSX_ISH_SC_EENSX_ISG_SC_EEEEESJ_SK_SJ_SK_NS1J_6fusion15FusionCallbacksIS1N_NS1S_17LinearCombinationISJ_fSJ_fLNS_15FloatRoundStyleE2EEES1O_S1R_JEEENS4_5SM1004TMEM4LOAD26SM100_TMEM_LOAD_32dp32b64xENS4_13SM90_TMA_LOADENS16_INS17_ILi2ELi4ELi3EEES1A_NSX_INS5_IJS1B_SG_EEENS5_IJSG_SC_EEEEEEENS4_39AutoVectorizingCopyWithAssumedAlignmentILi128EEENS4_14SM90_TMA_STOREES27_S29_S29_EEEvvEEEEvNT_6ParamsE,"aw",@nobits
	.sectionflags	@""
	.align	16
	.zero		1024


//--------------------- .nv.shared.reserved.0     --------------------------
	.section	.nv.shared.reserved.0,"aw",@nobits
	.weak		__nv_reservedSMEM_offset_0_alias
	.size		__nv_reservedSMEM_offset_0_alias, 0, 64
	.other		__nv_reservedSMEM_offset_0_alias,@"STO_CUDA_RESERVED_SHARED STV_DEFAULT"
__nv_reservedSMEM_offset_0_alias:
	.zero		0
.nv.shared.reserved.0:
	.zero		64
	.weak		__nv_reservedSMEM_tcgen05_partition
	.type		__nv_reservedSMEM_tcgen05_partition,@object
	.size		__nv_reservedSMEM_tcgen05_partition,(.L_0 - __nv_reservedSMEM_tcgen05_partition)
__nv_reservedSMEM_tcgen05_partition:
	.zero		32
.L_0:


//--------------------- .nv.global                --------------------------
	.section	.nv.global,"aw",@nobits
.nv.global:
	.type		_ZN40_INTERNAL_330f567e_4_k_cu_2184ed97_292254cute1_E,@object
	.size		_ZN40_INTERNAL_330f567e_4_k_cu_2184ed97_292254cute1_E,(_ZN40_INTERNAL_330f567e_4_k_cu_2184ed97_292254cuda3std3__45__cpo6cbeginE - _ZN40_INTERNAL_330f567e_4_k_cu_2184ed97_292254cute1_E)
_ZN40_INTERNAL_330f567e_4_k_cu_2184ed97_292254cute1_E:
	.zero		1
	.type		_ZN40_INTERNAL_330f567e_4_k_cu_2184ed97_292254cuda3std3__45__cpo6cbeginE,@object
	.size		_ZN40_INTERNAL_330f567e_4_k_cu_2184ed97_292254cuda3std3__45__cpo6cbeginE,(_ZN40_INTERNAL_330f567e_4_k_cu_2184ed97_292254cuda3std3__48in_placeE - _ZN40_INTERNAL_330f567e_4_k_cu_2184ed97_292254cuda3std3__45__cpo6cbeginE)
_ZN40_INTERNAL_330f567e_4_k_cu_2184ed97_292254cuda3std3__45__cpo6cbeginE:
	.zero		1
	.type		_ZN40_INTERNAL_330f567e_4_k_cu_2184ed97_292254cuda3std3__48in_placeE,@object
	.size		_ZN40_INTERNAL_330f567e_4_k_cu_2184ed97_292254cuda3std3__48in_placeE,(_ZN40_INTERNAL_330f567e_4_k_cu_2184ed97_292254cuda3std6ranges3__45__cpo9iter_moveE - _ZN40_INTERNAL_330f567e_4_k_cu_2184ed97_292254cuda3std3__48in_placeE)
_ZN40_INTERNAL_330f567e_4_k_cu_2184ed97_292254cuda3std3__48in_placeE:
	.zero		1
	.type		_ZN40_INTERNAL_330f567e_4_k_cu_2184ed97_292254cuda3std6ranges3__45__cpo9iter_moveE,@object
	.size		_ZN40_INTERNAL_330f567e_4_k_cu_2184ed97_292254cuda3std6ranges3__45__cpo9iter_moveE,(_ZN40_INTERNAL_330f567e_4_k_cu_2184ed97_292254cuda3std3__45__cpo5beginE - _ZN40_INTERNAL_330f567e_4_k_cu_2184ed97_292254cuda3std6ranges3__45__cpo9iter_moveE)
_ZN40_INTERNAL_330f567e_4_k_cu_2184ed97_292254cuda3std6ranges3__45__cpo9iter_moveE:
	.zero		1
	.type		_ZN40_INTERNAL_330f567e_4_k_cu_2184ed97_292254cuda3std3__45__cpo5beginE,@object
	.size		_ZN40_INTERNAL_330f567e_4_k_cu_2184ed97_292254cuda3std3__45__cpo5beginE,(_ZN40_INTERNAL_330f567e_4_k_cu_2184ed97_292254cuda3std3__442_GLOBAL__N__330f567e_4_k_cu_2184ed97_292256ignoreE - _ZN40_INTERNAL_330f567e_4_k_cu_2184ed97_292254cuda3std3__45__cpo5beginE)
_ZN40_INTERNAL_330f567e_4_k_cu_2184ed97_292254cuda3std3__45__cpo5beginE:
	.zero		1
	.type		_ZN40_INTERNAL_330f567e_4_k_cu_2184ed97_292254cuda3std3__442_GLOBAL__N__330f567e_4_k_cu_2184ed97_292256ignoreE,@object
	.size		_ZN40_INTERNAL_330f567e_4_k_cu_2184ed97_292254cuda3std3__442_GLOBAL__N__330f567e_4_k_cu_2184ed97_292256ignoreE,(_ZN40_INTERNAL_330f567e_4_k_cu_2184ed97_292254cute7productE - _ZN40_INTERNAL_330f567e_4_k_cu_2184ed97_292254cuda3std3__442_GLOBAL__N__330f567e_4_k_cu_2184ed97_292256ignoreE)
_ZN40_INTERNAL_330f567e_4_k_cu_2184ed97_292254cuda3std3__442_GLOBAL__N__330f567e_4_k_cu_2184ed97_292256ignoreE:
	.zero		1
	.type		_ZN40_INTERNAL_330f567e_4_k_cu_2184ed97_292254cute7productE,@object
	.size		_ZN40_INTERNAL_330f567e_4_k_cu_2184ed97_292254cute7productE,(_ZN40_INTERNAL_330f567e_4_k_cu_2184ed97_292254cuda3std3__45__cpo3endE - _ZN40_INTERNAL_330f567e_4_k_cu_2184ed97_292254cute7productE)
_ZN40_INTERNAL_330f567e_4_k_cu_2184ed97_292254cute7productE:
	.zero		1
	.type		_ZN40_INTERNAL_330f567e_4_k_cu_2184ed97_292254cuda3std3__45__cpo3endE,@object
	.size		_ZN40_INTERNAL_330f567e_4_k_cu_2184ed97_292254cuda3std3__45__cpo3endE,(_ZN40_INTERNAL_330f567e_4_k_cu_2184ed97_292254cuda3std3__419piecewise_constructE - _ZN40_INTERNAL_330f567e_4_k_cu_2184ed97_292254cuda3std3__45__cpo3endE)
_ZN40_INTERNAL_330f567e_4_k_cu_2184ed97_292254cuda3std3__45__cpo3endE:
	.zero		1
	.type		_ZN40_INTERNAL_330f567e_4_k_cu_2184ed97_292254cuda3std3__419piecewise_constructE,@object
	.size		_ZN40_INTERNAL_330f567e_4_k_cu_2184ed97_292254cuda3std3__419piecewise_constructE,(_ZN40_INTERNAL_330f567e_4_k_cu_2184ed97_292254cuda3std3__45__cpo4cendE - _ZN40_INTERNAL_330f567e_4_k_cu_2184ed97_292254cuda3std3__419piecewise_constructE)
_ZN40_INTERNAL_330f567e_4_k_cu_2184ed97_292254cuda3std3__419piecewise_constructE:
	.zero		1
	.type		_ZN40_INTERNAL_330f567e_4_k_cu_2184ed97_292254cuda3std3__45__cpo4cendE,@object
	.size		_ZN40_INTERNAL_330f567e_4_k_cu_2184ed97_292254cuda3std3__45__cpo4cendE,(_ZN40_INTERNAL_330f567e_4_k_cu_2184ed97_292254cuda3std6ranges3__45__cpo4swapE - _ZN40_INTERNAL_330f567e_4_k_cu_2184ed97_292254cuda3std3__45__cpo4cendE)
_ZN40_INTERNAL_330f567e_4_k_cu_2184ed97_292254cuda3std3__45__cpo4cendE:
	.zero		1
	.type		_ZN40_INTERNAL_330f567e_4_k_cu_2184ed97_292254cuda3std6ranges3__45__cpo4swapE,@object
	.size		_ZN40_INTERNAL_330f567e_4_k_cu_2184ed97_292254cuda3std6ranges3__45__cpo4swapE,(.L_10 - _ZN40_INTERNAL_330f567e_4_k_cu_2184ed97_292254cuda3std6ranges3__45__cpo4swapE)
_ZN40_INTERNAL_330f567e_4_k_cu_2184ed97_292254cuda3std6ranges3__45__cpo4swapE:
	.zero		1
.L_10:


//--------------------- .nv.constant0._ZN7cutlass13device_kernelINS_4gemm6kernel13GemmUniversalIN4cute5tupleIJiiiiEEENS1_10collective13CollectiveMmaINS1_35MainloopSm100TmaUmmaWarpSpecializedILi10ELi2ELi4ENS5_IJNS4_1CILi4EEENSA_ILi1EEESC_EEEEENS5_IJNSA_ILi256EEENSA_ILi64EEENSA_ILi128EEEEEENS_12float_e5m2_tENS5_IJlSC_lEEESJ_SK_NS4_8TiledMMAINS4_8MMA_AtomIJNS4_10MMA_TraitsINS4_25SM100_MMA_F8F6F4_2x1SM_SSEJSJ_SJ_fSF_SG_NS4_17integral_constantINS4_4UMMA5MajorELSR_0EEESS_NSP_INSQ_7ScaleInELST_0EEESU_EEEEEENS4_6LayoutINS5_IJSC_SC_SC_EEENS5_IJNSA_ILi0EEESZ_SZ_EEEEENS5_IJNS4_10UnderscoreES12_S12_EEEEENS4_18SM100_TMA_2SM_LOADENS4_14ComposedLayoutINS4_7SwizzleILi3ELi4ELi3EEENS4_18smem_ptr_flag_bitsILi8EEENSX_INS5_IJNSA_ILi8EEESH_EEENS5_IJSH_SC_EEEEEEEvNS4_8identityENS4_28SM100_TMA_2SM_LOAD_MULTICASTES1F_vS1G_EENS_8epilogue10collective18CollectiveEpilogueINS1J_23Sm100TmaWarpSpecializedILi1ELi1ELi64ELb0ELb0EEEJNS5_IJSH_SG_SH_EEENS5_IJNSX_ISH_SC_EENSX_ISG_SC_EEEEESJ_SK_SJ_SK_NS1J_6fusion15FusionCallbacksIS1N_NS1S_17LinearCombinationISJ_fSJ_fLNS_15FloatRoundStyleE2EEES1O_S1R_JEEENS4_5SM1004TMEM4LOAD26SM100_TMEM_LOAD_32dp32b64xENS4_13SM90_TMA_LOADENS16_INS17_ILi2ELi4ELi3EEES1A_NSX_INS5_IJS1B_SG_EEENS5_IJSG_SC_EEEEEEENS4_39AutoVectorizingCopyWithAssumedAlignmentILi128EEENS4_14SM90_TMA_STOREES27_S29_S29_EEEvvEEEEvNT_6ParamsE --------------------------
	.section	.nv.constant0._ZN7cutlass13device_kernelINS_4gemm6kernel13GemmUniversalIN4cute5tupleIJiiiiEEENS1_10collective13CollectiveMmaINS1_35MainloopSm100TmaUmmaWarpSpecializedILi10ELi2ELi4ENS5_IJNS4_1CILi4EEENSA_ILi1EEESC_EEEEENS5_IJNSA_ILi256EEENSA_ILi64EEENSA_ILi128EEEEEENS_12float_e5m2_tENS5_IJlSC_lEEESJ_SK_NS4_8TiledMMAINS4_8MMA_AtomIJNS4_10MMA_TraitsINS4_25SM100_MMA_F8F6F4_2x1SM_SSEJSJ_SJ_fSF_SG_NS4_17integral_constantINS4_4UMMA5MajorELSR_0EEESS_NSP_INSQ_7ScaleInELST_0EEESU_EEEEEENS4_6LayoutINS5_IJSC_SC_SC_EEENS5_IJNSA_ILi0EEESZ_SZ_EEEEENS5_IJNS4_10UnderscoreES12_S12_EEEEENS4_18SM100_TMA_2SM_LOADENS4_14ComposedLayoutINS4_7SwizzleILi3ELi4ELi3EEENS4_18smem_ptr_flag_bitsILi8EEENSX_INS5_IJNSA_ILi8EEESH_EEENS5_IJSH_SC_EEEEEEEvNS4_8identityENS4_28SM100_TMA_2SM_LOAD_MULTICASTES1F_vS1G_EENS_8epilogue10collective18CollectiveEpilogueINS1J_23Sm100TmaWarpSpecializedILi1ELi1ELi64ELb0ELb0EEEJNS5_IJSH_SG_SH_EEENS5_IJNSX_ISH_SC_EENSX_ISG_SC_EEEEESJ_SK_SJ_SK_NS1J_6fusion15FusionCallbacksIS1N_NS1S_17LinearCombinationISJ_fSJ_fLNS_15FloatRoundStyleE2EEES1O_S1R_JEEENS4_5SM1004TMEM4LOAD26SM100_TMEM_LOAD_32dp32b64xENS4_13SM90_TMA_LOADENS16_INS17_ILi2ELi4ELi3EEES1A_NSX_INS5_IJS1B_SG_EEENS5_IJSG_SC_EEEEEEENS4_39AutoVectorizingCopyWithAssumedAlignmentILi128EEENS4_14SM90_TMA_STOREES27_S29_S29_EEEvvEEEEvNT_6ParamsE,"a",@progbits
	.sectionflags	@""
	.align	4
.nv.constant0._ZN7cutlass13device_kernelINS_4gemm6kernel13GemmUniversalIN4cute5tupleIJiiiiEEENS1_10collective13CollectiveMmaINS1_35MainloopSm100TmaUmmaWarpSpecializedILi10ELi2ELi4ENS5_IJNS4_1CILi4EEENSA_ILi1EEESC_EEEEENS5_IJNSA_ILi256EEENSA_ILi64EEENSA_ILi128EEEEEENS_12float_e5m2_tENS5_IJlSC_lEEESJ_SK_NS4_8TiledMMAINS4_8MMA_AtomIJNS4_10MMA_TraitsINS4_25SM100_MMA_F8F6F4_2x1SM_SSEJSJ_SJ_fSF_SG_NS4_17integral_constantINS4_4UMMA5MajorELSR_0EEESS_NSP_INSQ_7ScaleInELST_0EEESU_EEEEEENS4_6LayoutINS5_IJSC_SC_SC_EEENS5_IJNSA_ILi0EEESZ_SZ_EEEEENS5_IJNS4_10UnderscoreES12_S12_EEEEENS4_18SM100_TMA_2SM_LOADENS4_14ComposedLayoutINS4_7SwizzleILi3ELi4ELi3EEENS4_18smem_ptr_flag_bitsILi8EEENSX_INS5_IJNSA_ILi8EEESH_EEENS5_IJSH_SC_EEEEEEEvNS4_8identityENS4_28SM100_TMA_2SM_LOAD_MULTICASTES1F_vS1G_EENS_8epilogue10collective18CollectiveEpilogueINS1J_23Sm100TmaWarpSpecializedILi1ELi1ELi64ELb0ELb0EEEJNS5_IJSH_SG_SH_EEENS5_IJNSX_ISH_SC_EENSX_ISG_SC_EEEEESJ_SK_SJ_SK_NS1J_6fusion15FusionCallbacksIS1N_NS1S_17LinearCombinationISJ_fSJ_fLNS_15FloatRoundStyleE2EEES1O_S1R_JEEENS4_5SM1004TMEM4LOAD26SM100_TMEM_LOAD_32dp32b64xENS4_13SM90_TMA_LOADENS16_INS17_ILi2ELi4ELi3EEES1A_NSX_INS5_IJS1B_SG_EEENS5_IJSG_SC_EEEEEEENS4_39AutoVectorizingCopyWithAssumedAlignmentILi128EEENS4_14SM90_TMA_STOREES27_S29_S29_EEEvvEEEEvNT_6ParamsE:
	.zero		2944


//--------------------- SYMBOLS --------------------------

	.type		.nv.reservedSmem.offset0,@object
	.size		.nv.reservedSmem.offset0,0x4
	.type		.nv.reservedSmem.cap,@object
	.size		.nv.reservedSmem.cap,0x4
	.type		__assertfail,@function
